	.headerflags	@"EF_CUDA_TEXMODE_UNIFIED EF_CUDA_64BIT_ADDRESS EF_CUDA_ACCELERATORS EF_CUDA_SM90 EF_CUDA_VIRTUAL_SM(EF_CUDA_SM90)"
	.elftype	@"ET_EXEC"


//--------------------- .nv.info                  --------------------------
	.section	.nv.info,"",@"SHT_CUDA_INFO"
	.align	4


	//----- nvinfo : EIATTR_REGCOUNT
	.align		4
        /*0000*/ 	.byte	0x04, 0x2f
        /*0002*/ 	.short	(.L_1 - .L_0)
	.align		4
.L_0:
        /*0004*/ 	.word	index@(triton_poi_fused_avg_pool2d_convolution_53)
        /*0008*/ 	.word	0x00000068


	//----- nvinfo : EIATTR_MIN_STACK_SIZE
	.align		4
.L_1:
        /*000c*/ 	.byte	0x04, 0x12
        /*000e*/ 	.short	(.L_3 - .L_2)
	.align		4
.L_2:
        /*0010*/ 	.word	index@(triton_poi_fused_avg_pool2d_convolution_53)
        /*0014*/ 	.word	0x00000000


	//----- nvinfo : EIATTR_FRAME_SIZE
	.align		4
.L_3:
        /*0018*/ 	.byte	0x04, 0x11
        /*001a*/ 	.short	(.L_5 - .L_4)
	.align		4
.L_4:
        /*001c*/ 	.word	index@(triton_poi_fused_avg_pool2d_convolution_53)
        /*0020*/ 	.word	0x00000000


	//----- nvinfo : EIATTR_MIN_STACK_SIZE
	.align		4
.L_5:
        /*0024*/ 	.byte	0x04, 0x12
        /*0026*/ 	.short	(.L_7 - .L_6)
	.align		4
.L_6:
        /*0028*/ 	.word	index@(triton_poi_fused_avg_pool2d_convolution_53)
        /*002c*/ 	.word	0x00000000
.L_7:


//--------------------- .nv.info.triton_poi_fused_avg_pool2d_convolution_53 --------------------------
	.section	.nv.info.triton_poi_fused_avg_pool2d_convolution_53,"",@"SHT_CUDA_INFO"
	.sectionflags	@""
	.align	4


	//----- nvinfo : EIATTR_CUDA_API_VERSION
	.align		4
        /*0000*/ 	.byte	0x04, 0x37
        /*0002*/ 	.short	(.L_9 - .L_8)
.L_8:
        /*0004*/ 	.word	0x0000007c


	//----- nvinfo : EIATTR_KPARAM_INFO
	.align		4
.L_9:
        /*0008*/ 	.byte	0x04, 0x17
        /*000a*/ 	.short	(.L_11 - .L_10)
.L_10:
        /*000c*/ 	.word	0x00000000
        /*0010*/ 	.short	0x0006
        /*0012*/ 	.short	0x002c
        /*0014*/ 	.byte	0x00, 0xf0, 0x11, 0x00


	//----- nvinfo : EIATTR_KPARAM_INFO
	.align		4
.L_11:
        /*0018*/ 	.byte	0x04, 0x17
        /*001a*/ 	.short	(.L_13 - .L_12)
.L_12:
        /*001c*/ 	.word	0x00000000
        /*0020*/ 	.short	0x0005
        /*0022*/ 	.short	0x0028
        /*0024*/ 	.byte	0x00, 0xf0, 0x11, 0x00


	//----- nvinfo : EIATTR_KPARAM_INFO
	.align		4
.L_13:
        /*0028*/ 	.byte	0x04, 0x17
        /*002a*/ 	.short	(.L_15 - .L_14)
.L_14:
        /*002c*/ 	.word	0x00000000
        /*0030*/ 	.short	0x0004
        /*0032*/ 	.short	0x0020
        /*0034*/ 	.byte	0x00, 0xf4, 0x21, 0x00


	//----- nvinfo : EIATTR_KPARAM_INFO
	.align		4
.L_15:
        /*0038*/ 	.byte	0x04, 0x17
        /*003a*/ 	.short	(.L_17 - .L_16)
.L_16:
        /*003c*/ 	.word	0x00000000
        /*0040*/ 	.short	0x0003
        /*0042*/ 	.short	0x0018
        /*0044*/ 	.byte	0x00, 0xf4, 0x21, 0x00


	//----- nvinfo : EIATTR_KPARAM_INFO
	.align		4
.L_17:
        /*0048*/ 	.byte	0x04, 0x17
        /*004a*/ 	.short	(.L_19 - .L_18)
.L_18:
        /*004c*/ 	.word	0x00000000
        /*0050*/ 	.short	0x0002
        /*0052*/ 	.short	0x0010
        /*0054*/ 	.byte	0x00, 0xf4, 0x21, 0x00


	//----- nvinfo : EIATTR_KPARAM_INFO
	.align		4
.L_19:
        /*0058*/ 	.byte	0x04, 0x17
        /*005a*/ 	.short	(.L_21 - .L_20)
.L_20:
        /*005c*/ 	.word	0x00000000
        /*0060*/ 	.short	0x0001
        /*0062*/ 	.short	0x0008
        /*0064*/ 	.byte	0x00, 0xf4, 0x21, 0x00


	//----- nvinfo : EIATTR_KPARAM_INFO
	.align		4
.L_21:
        /*0068*/ 	.byte	0x04, 0x17
        /*006a*/ 	.short	(.L_23 - .L_22)
.L_22:
        /*006c*/ 	.word	0x00000000
        /*0070*/ 	.short	0x0000
        /*0072*/ 	.short	0x0000
        /*0074*/ 	.byte	0x00, 0xf4, 0x21, 0x00


	//----- nvinfo : EIATTR_SPARSE_MMA_MASK
	.align		4
.L_23:
        /*0078*/ 	.byte	0x03, 0x50
        /*007a*/ 	.short	0x0000


	//----- nvinfo : EIATTR_MAXREG_COUNT
	.align		4
        /*007c*/ 	.byte	0x03, 0x1b
        /*007e*/ 	.short	0x00ff


	//----- nvinfo : EIATTR_EXIT_INSTR_OFFSETS
	.align		4
        /*0080*/ 	.byte	0x04, 0x1c
        /*0082*/ 	.short	(.L_25 - .L_24)


	//   ....[0]....
.L_24:
        /*0084*/ 	.word	0x00003c10


	//   ....[1]....
        /*0088*/ 	.word	0x00003c50


	//----- nvinfo : EIATTR_REQNTID
	.align		4
.L_25:
        /*008c*/ 	.byte	0x04, 0x10
        /*008e*/ 	.short	(.L_27 - .L_26)
.L_26:
        /*0090*/ 	.word	0x00000100
        /*0094*/ 	.word	0x00000001
        /*0098*/ 	.word	0x00000001


	//----- nvinfo : EIATTR_CBANK_PARAM_SIZE
	.align		4
.L_27:
        /*009c*/ 	.byte	0x03, 0x19
        /*009e*/ 	.short	0x0030


	//----- nvinfo : EIATTR_PARAM_CBANK
	.align		4
        /*00a0*/ 	.byte	0x04, 0x0a
        /*00a2*/ 	.short	(.L_29 - .L_28)
	.align		4
.L_28:
        /*00a4*/ 	.word	index@(.nv.constant0.triton_poi_fused_avg_pool2d_convolution_53)
        /*00a8*/ 	.short	0x0210
        /*00aa*/ 	.short	0x0030


	//----- nvinfo : EIATTR_SW_WAR
	.align		4
.L_29:
        /*00ac*/ 	.byte	0x04, 0x36
        /*00ae*/ 	.short	(.L_31 - .L_30)
.L_30:
        /*00b0*/ 	.word	0x00000008
.L_31:


//--------------------- .nv.callgraph             --------------------------
	.section	.nv.callgraph,"",@"SHT_CUDA_CALLGRAPH"
	.align	4
	.sectionentsize	8
	.align		4
        /*0000*/ 	.word	0x00000000
	.align		4
        /*0004*/ 	.word	0xffffffff
	.align		4
        /*0008*/ 	.word	0x00000000
	.align		4
        /*000c*/ 	.word	0xfffffffe
	.align		4
        /*0010*/ 	.word	0x00000000
	.align		4
        /*0014*/ 	.word	0xfffffffd
	.align		4
        /*0018*/ 	.word	0x00000000
	.align		4
        /*001c*/ 	.word	0xfffffffc


//--------------------- .text.triton_poi_fused_avg_pool2d_convolution_53 --------------------------
	.section	.text.triton_poi_fused_avg_pool2d_convolution_53,"ax",@progbits
	.sectionflags	@"SHF_BARRIERS=1"
	.align	128
        .global         triton_poi_fused_avg_pool2d_convolution_53
        .type           triton_poi_fused_avg_pool2d_convolution_53,@function
        .size           triton_poi_fused_avg_pool2d_convolution_53,(.L_x_1 - triton_poi_fused_avg_pool2d_convolution_53)
        .other          triton_poi_fused_avg_pool2d_convolution_53,@"STO_CUDA_ENTRY STV_DEFAULT"
triton_poi_fused_avg_pool2d_convolution_53:
.text.triton_poi_fused_avg_pool2d_convolution_53:
[----:B------:R-:W0:Y:S01]  /*0000*/  LDC R1, c[0x0][0x28] ;  /* 0x00000a00ff017b82 */ /* 0x000e220000000800 */
[----:B------:R-:W1:Y:S01]  /*0010*/  S2R R0, SR_CTAID.X ;  /* 0x0000000000007919 */ /* 0x000e620000002500 */
[----:B------:R-:W-:Y:S01]  /*0020*/  IMAD.MOV.U32 R52, RZ, RZ, RZ ;  /* 0x000000ffff347224 */ /* 0x000fe200078e00ff */
[----:B------:R-:W-:Y:S02]  /*0030*/  CS2R R26, SRZ ;  /* 0x00000000001a7805 */ /* 0x000fe4000001ff00 */
[----:B------:R-:W-:Y:S01]  /*0040*/  CS2R R20, SRZ ;  /* 0x0000000000147805 */ /* 0x000fe2000001ff00 */
[----:B------:R-:W2:Y:S01]  /*0050*/  S2R R32, SR_TID.X ;  /* 0x0000000000207919 */ /* 0x000ea20000002100 */
[----:B------:R-:W-:Y:S01]  /*0060*/  CS2R R22, SRZ ;  /* 0x0000000000167805 */ /* 0x000fe2000001ff00 */
[----:B------:R-:W-:Y:S01]  /*0070*/  ULDC.64 UR6, c[0x0][0x208] ;  /* 0x0000820000067ab9 */ /* 0x000fe20000000a00 */
[----:B------:R-:W-:Y:S01]  /*0080*/  HFMA2.MMA R44, -RZ, RZ, 0, 0 ;  /* 0x00000000ff2c7435 */ /* 0x000fe200000001ff */
[----:B------:R-:W3:Y:S01]  /*0090*/  S2R R28, SR_CTAID.Y ;  /* 0x00000000001c7919 */ /* 0x000ee20000002600 */
[----:B------:R-:W-:Y:S01]  /*00a0*/  IMAD.MOV.U32 R25, RZ, RZ, RZ ;  /* 0x000000ffff197224 */ /* 0x000fe200078e00ff */
[----:B------:R-:W-:Y:S01]  /*00b0*/  CS2R R60, SRZ ;  /* 0x00000000003c7805 */ /* 0x000fe2000001ff00 */
[----:B------:R-:W-:-:S02]  /*00c0*/  IMAD.MOV.U32 R62, RZ, RZ, RZ ;  /* 0x000000ffff3e7224 */ /* 0x000fc400078e00ff */
[----:B-1----:R-:W-:Y:S01]  /*00d0*/  IMAD.SHL.U32 R31, R0, 0x40, RZ ;  /* 0x00000040001f7824 */ /* 0x002fe200078e00ff */
[----:B------:R-:W-:Y:S01]  /*00e0*/  SHF.R.S32.HI R13, RZ, 0x19, R0 ;  /* 0x00000019ff0d7819 */ /* 0x000fe20000011400 */
[----:B--2---:R-:W-:-:S03]  /*00f0*/  IMAD.SHL.U32 R0, R32, 0x4, RZ ;  /* 0x0000000420007824 */ /* 0x004fc600078e00ff */
[----:B------:R-:W-:Y:S02]  /*0100*/  SGXT R13, R13, 0x1 ;  /* 0x000000010d0d781a */ /* 0x000fe40000000200 */
[----:B------:R-:W-:Y:S01]  /*0110*/  SHF.R.U32.HI R36, RZ, 0x4, R32 ;  /* 0x00000004ff247819 */ /* 0x000fe20000011620 */
[----:B---3--:R-:W-:Y:S01]  /*0120*/  IMAD.SHL.U32 R33, R28, 0x40, RZ ;  /* 0x000000401c217824 */ /* 0x008fe200078e00ff */
[----:B------:R-:W-:Y:S02]  /*0130*/  LOP3.LUT R40, R31, 0x3c, R0, 0xf8, !PT ;  /* 0x0000003c1f287812 */ /* 0x000fe400078ef800 */
[----:B------:R-:W-:Y:S02]  /*0140*/  SGXT.U32 R36, R36, 0x4 ;  /* 0x000000042424781a */ /* 0x000fe40000000000 */
[----:B------:R-:W-:Y:S01]  /*0150*/  LEA.HI R34, R13, R40, RZ, 0x3 ;  /* 0x000000280d227211 */ /* 0x000fe200078f18ff */
[C---:B------:R-:W-:Y:S01]  /*0160*/  VIADD R42, R40.reuse, 0xfffffff8 ;  /* 0xfffffff8282a7836 */ /* 0x040fe20000000000 */
[----:B------:R-:W-:-:S02]  /*0170*/  LOP3.LUT R24, R40, 0x2, RZ, 0xfc, !PT ;  /* 0x0000000228187812 */ /* 0x000fc400078efcff */
[----:B------:R-:W-:Y:S02]  /*0180*/  LOP3.LUT R3, R34, 0xfffffff8, RZ, 0xc0, !PT ;  /* 0xfffffff822037812 */ /* 0x000fe400078ec0ff */
[----:B------:R-:W-:Y:S02]  /*0190*/  LEA.HI R4, R13, R24, RZ, 0x3 ;  /* 0x000000180d047211 */ /* 0x000fe400078f18ff */
[----:B------:R-:W-:Y:S02]  /*01a0*/  IADD3 R30, R40, -R3, RZ ;  /* 0x80000003281e7210 */ /* 0x000fe40007ffe0ff */
[----:B------:R-:W-:Y:S02]  /*01b0*/  LOP3.LUT R29, R4, 0xfffffff8, RZ, 0xc0, !PT ;  /* 0xfffffff8041d7812 */ /* 0x000fe400078ec0ff */
[C---:B------:R-:W-:Y:S01]  /*01c0*/  ISETP.GT.AND P3, PT, R30.reuse, -0x1, PT ;  /* 0xffffffff1e00780c */ /* 0x040fe20003f64270 */
[----:B------:R-:W-:Y:S01]  /*01d0*/  VIADD R2, R30, 0x1 ;  /* 0x000000011e027836 */ /* 0x000fe20000000000 */
[----:B------:R-:W-:Y:S01]  /*01e0*/  IADD3 R6, R40, -0x9, RZ ;  /* 0xfffffff728067810 */ /* 0x000fe20007ffe0ff */
[----:B------:R-:W-:Y:S01]  /*01f0*/  IMAD.IADD R29, R24, 0x1, -R29 ;  /* 0x00000001181d7824 */ /* 0x000fe200078e0a1d */
[----:B------:R-:W-:-:S02]  /*0200*/  LOP3.LUT R35, R33, 0x20, R36, 0xfe, !PT ;  /* 0x0000002021237812 */ /* 0x000fc400078efe24 */
[----:B------:R-:W-:Y:S02]  /*0210*/  ISETP.LT.AND P2, PT, R2, 0x8, P3 ;  /* 0x000000080200780c */ /* 0x000fe40001f41270 */
[----:B------:R-:W1:Y:S01]  /*0220*/  LDC.64 R2, c[0x0][0x210] ;  /* 0x00008400ff027b82 */ /* 0x000e620000000a00 */
[----:B------:R-:W-:Y:S01]  /*0230*/  LOP3.LUT R43, R33, R36, RZ, 0xfc, !PT ;  /* 0x00000024212b7212 */ /* 0x000fe200078efcff */
[--C-:B------:R-:W-:Y:S01]  /*0240*/  IMAD R49, R35, 0x40, R6.reuse ;  /* 0x0000004023317824 */ /* 0x100fe200078e0206 */
[----:B------:R-:W-:Y:S02]  /*0250*/  LOP3.LUT R39, R33, 0x10, R36, 0xfe, !PT ;  /* 0x0000001021277812 */ /* 0x000fe400078efe24 */
[----:B------:R-:W-:Y:S02]  /*0260*/  LOP3.LUT R37, R33, 0x30, R36, 0xfe, !PT ;  /* 0x0000003021257812 */ /* 0x000fe400078efe24 */
[----:B------:R-:W-:Y:S01]  /*0270*/  ISETP.GE.U32.AND P5, PT, R42, 0x38, PT ;  /* 0x000000382a00780c */ /* 0x000fe20003fa6070 */
[----:B------:R-:W-:Y:S01]  /*0280*/  IMAD R51, R39, 0x40, R6 ;  /* 0x0000004027337824 */ /* 0x000fe200078e0206 */
[----:B------:R-:W-:-:S02]  /*0290*/  LEA R57, R43, R6, 0x6 ;  /* 0x000000062b397211 */ /* 0x000fc400078e30ff */
[----:B------:R-:W-:Y:S01]  /*02a0*/  LEA R47, R37, R6, 0x6 ;  /* 0x00000006252f7211 */ /* 0x000fe200078e30ff */
[----:B------:R-:W-:Y:S01]  /*02b0*/  VIADD R7, R51, 0x2 ;  /* 0x0000000233077836 */ /* 0x000fe20000000000 */
[----:B------:R-:W-:Y:S01]  /*02c0*/  ISETP.GT.AND P4, PT, R29, RZ, !P5 ;  /* 0x000000ff1d00720c */ /* 0x000fe20006f84270 */
[----:B------:R-:W-:Y:S01]  /*02d0*/  VIADD R5, R57, 0x2 ;  /* 0x0000000239057836 */ /* 0x000fe20000000000 */
[----:B------:R-:W-:Y:S01]  /*02e0*/  IADD3 R9, R49, 0x2, RZ ;  /* 0x0000000231097810 */ /* 0x000fe20007ffe0ff */
[----:B------:R-:W-:Y:S01]  /*02f0*/  VIADD R11, R47, 0x2 ;  /* 0x000000022f0b7836 */ /* 0x000fe20000000000 */
[----:B------:R-:W-:Y:S01]  /*0300*/  ISETP.LT.U32.AND P0, PT, R42, 0x38, P2 ;  /* 0x000000382a00780c */ /* 0x000fe20001701070 */
[----:B-1----:R-:W-:-:S04]  /*0310*/  IMAD.WIDE R4, R5, 0x4, R2 ;  /* 0x0000000405047825 */ /* 0x002fc800078e0202 */
[----:B------:R-:W-:-:S04]  /*0320*/  IMAD.WIDE R6, R7, 0x4, R2 ;  /* 0x0000000407067825 */ /* 0x000fc800078e0202 */
[----:B------:R-:W2:Y:S01]  /*0330*/  @P4 LDG.E.EL R52, desc[UR6][R4.64] ;  /* 0x0000000604344981 */ /* 0x000ea2000c2e1900 */
[----:B------:R-:W-:-:S03]  /*0340*/  IMAD.WIDE R8, R9, 0x4, R2 ;  /* 0x0000000409087825 */ /* 0x000fc600078e0202 */
[----:B------:R-:W3:Y:S01]  /*0350*/  @P4 LDG.E.EL R26, desc[UR6][R6.64] ;  /* 0x00000006061a4981 */ /* 0x000ee2000c2e1900 */
[----:B------:R-:W-:-:S03]  /*0360*/  IMAD.WIDE R10, R11, 0x4, R2 ;  /* 0x000000040b0a7825 */ /* 0x000fc600078e0202 */
[----:B------:R-:W4:Y:S04]  /*0370*/  @P4 LDG.E.EL R21, desc[UR6][R8.64] ;  /* 0x0000000608154981 */ /* 0x000f28000c2e1900 */
[----:B------:R-:W5:Y:S04]  /*0380*/  @P4 LDG.E.EL R22, desc[UR6][R10.64] ;  /* 0x000000060a164981 */ /* 0x000f68000c2e1900 */
[----:B------:R-:W5:Y:S04]  /*0390*/  @P0 LDG.E.EL R44, desc[UR6][R4.64] ;  /* 0x00000006042c0981 */ /* 0x000f68000c2e1900 */
[----:B------:R1:W5:Y:S04]  /*03a0*/  @P0 LDG.E.EL R25, desc[UR6][R6.64] ;  /* 0x0000000606190981 */ /* 0x000368000c2e1900 */
[----:B------:R1:W5:Y:S04]  /*03b0*/  @P0 LDG.E.EL R60, desc[UR6][R8.64] ;  /* 0x00000006083c0981 */ /* 0x000368000c2e1900 */
[----:B------:R1:W5:Y:S01]  /*03c0*/  @P0 LDG.E.EL R62, desc[UR6][R10.64] ;  /* 0x000000060a3e0981 */ /* 0x000362000c2e1900 */
[----:B------:R-:W-:-:S02]  /*03d0*/  LOP3.LUT R48, R40, 0x1, RZ, 0xfc, !PT ;  /* 0x0000000128307812 */ /* 0x000fc400078efcff */
[----:B------:R-:W-:Y:S02]  /*03e0*/  LOP3.LUT R82, R40, 0x3, RZ, 0xfc, !PT ;  /* 0x0000000328527812 */ /* 0x000fe400078efcff */
[C---:B------:R-:W-:Y:S02]  /*03f0*/  LEA.HI R12, R13.reuse, R48, RZ, 0x3 ;  /* 0x000000300d0c7211 */ /* 0x040fe400078f18ff */
[----:B------:R-:W-:Y:S02]  /*0400*/  LEA.HI R13, R13, R82, RZ, 0x3 ;  /* 0x000000520d0d7211 */ /* 0x000fe400078f18ff */
[----:B------:R-:W-:Y:S02]  /*0410*/  LOP3.LUT R41, R12, 0xfffffff8, RZ, 0xc0, !PT ;  /* 0xfffffff80c297812 */ /* 0x000fe400078ec0ff */
[----:B------:R-:W-:Y:S02]  /*0420*/  LOP3.LUT R13, R13, 0xfffffff8, RZ, 0xc0, !PT ;  /* 0xfffffff80d0d7812 */ /* 0x000fe400078ec0ff */
[----:B------:R-:W-:-:S03]  /*0430*/  IADD3 R41, R48, -R41, RZ ;  /* 0x8000002930297210 */ /* 0x000fc60007ffe0ff */
[----:B------:R-:W-:-:S05]  /*0440*/  IMAD.IADD R38, R82, 0x1, -R13 ;  /* 0x0000000152267824 */ /* 0x000fca00078e0a0d */
[----:B------:R-:W-:Y:S01]  /*0450*/  ISETP.GT.AND P1, PT, R38, RZ, !P5 ;  /* 0x000000ff2600720c */ /* 0x000fe20006f24270 */
[----:B-1----:R-:W-:Y:S01]  /*0460*/  VIADD R7, R57, 0x3 ;  /* 0x0000000339077836 */ /* 0x002fe20000000000 */
[----:B------:R-:W-:-:S03]  /*0470*/  MOV R89, RZ ;  /* 0x000000ff00597202 */ /* 0x000fc60000000f00 */
[--C-:B------:R-:W-:Y:S01]  /*0480*/  IMAD.WIDE R6, R7, 0x4, R2.reuse ;  /* 0x0000000407067825 */ /* 0x100fe200078e0202 */
[----:B------:R-:W-:Y:S02]  /*0490*/  ISETP.GT.AND P6, PT, R41, RZ, !P5 ;  /* 0x000000ff2900720c */ /* 0x000fe40006fc4270 */
[----:B------:R-:W-:Y:S01]  /*04a0*/  IADD3 R59, R49, 0x1, RZ ;  /* 0x00000001313b7810 */ /* 0x000fe20007ffe0ff */
[----:B------:R-:W-:Y:S01]  /*04b0*/  VIADD R5, R57, 0x1 ;  /* 0x0000000139057836 */ /* 0x000fe20000000000 */
[----:B------:R-:W-:Y:S01]  /*04c0*/  IADD3 R65, R49, 0x3, RZ ;  /* 0x0000000331417810 */ /* 0x000fe20007ffe0ff */
[----:B------:R-:W-:Y:S02]  /*04d0*/  VIADD R69, R47, 0x3 ;  /* 0x000000032f457836 */ /* 0x000fe40000000000 */
[----:B------:R-:W5:Y:S01]  /*04e0*/  @P1 LDG.E.EL R27, desc[UR6][R6.64] ;  /* 0x00000006061b1981 */ /* 0x000f62000c2e1900 */
[----:B------:R-:W-:Y:S02]  /*04f0*/  CS2R R12, SRZ ;  /* 0x00000000000c7805 */ /* 0x000fe4000001ff00 */
[----:B------:R-:W-:Y:S01]  /*0500*/  CS2R R14, SRZ ;  /* 0x00000000000e7805 */ /* 0x000fe2000001ff00 */
[----:B------:R-:W-:Y:S01]  /*0510*/  IMAD.WIDE R4, R5, 0x4, R2 ;  /* 0x0000000405047825 */ /* 0x000fe200078e0202 */
[----:B------:R-:W-:-:S02]  /*0520*/  CS2R R8, SRZ ;  /* 0x0000000000087805 */ /* 0x000fc4000001ff00 */
[----:B0-----:R-:W-:Y:S02]  /*0530*/  CS2R R10, SRZ ;  /* 0x00000000000a7805 */ /* 0x001fe4000001ff00 */
[----:B------:R-:W-:Y:S02]  /*0540*/  CS2R R70, SRZ ;  /* 0x0000000000467805 */ /* 0x000fe4000001ff00 */
[----:B------:R-:W-:Y:S01]  /*0550*/  CS2R R86, SRZ ;  /* 0x0000000000567805 */ /* 0x000fe2000001ff00 */
[--C-:B------:R-:W-:Y:S01]  /*0560*/  IMAD.WIDE R58, R59, 0x4, R2.reuse ;  /* 0x000000043b3a7825 */ /* 0x100fe200078e0202 */
[----:B------:R-:W-:Y:S01]  /*0570*/  CS2R R84, SRZ ;  /* 0x0000000000547805 */ /* 0x000fe2000001ff00 */
[----:B------:R-:W-:Y:S02]  /*0580*/  HFMA2.MMA R50, -RZ, RZ, 0, 0 ;  /* 0x00000000ff327435 */ /* 0x000fe400000001ff */
[--C-:B------:R-:W-:Y:S01]  /*0590*/  IMAD.WIDE R64, R65, 0x4, R2.reuse ;  /* 0x0000000441407825 */ /* 0x100fe200078e0202 */
[----:B------:R-:W5:Y:S03]  /*05a0*/  @P6 LDG.E.EL R70, desc[UR6][R4.64] ;  /* 0x0000000604466981 */ /* 0x000f66000c2e1900 */
[----:B------:R-:W-:Y:S01]  /*05b0*/  IMAD.WIDE R68, R69, 0x4, R2 ;  /* 0x0000000445447825 */ /* 0x000fe200078e0202 */
[----:B------:R-:W5:Y:S03]  /*05c0*/  @P1 LDG.E.EL R20, desc[UR6][R64.64] ;  /* 0x0000000640141981 */ /* 0x000f66000c2e1900 */
[----:B------:R-:W-:Y:S01]  /*05d0*/  VIADD R55, R51, 0x1 ;  /* 0x0000000133377836 */ /* 0x000fe20000000000 */
[----:B------:R-:W5:Y:S01]  /*05e0*/  @P1 LDG.E.EL R61, desc[UR6][R68.64] ;  /* 0x00000006443d1981 */ /* 0x000f62000c2e1900 */
[----:B------:R-:W-:-:S02]  /*05f0*/  VIADD R67, R47, 0x1 ;  /* 0x000000012f437836 */ /* 0x000fc40000000000 */
[----:B------:R-:W-:Y:S01]  /*0600*/  IMAD.MOV.U32 R46, RZ, RZ, RZ ;  /* 0x000000ffff2e7224 */ /* 0x000fe200078e00ff */
[----:B------:R-:W-:Y:S01]  /*0610*/  CS2R R16, SRZ ;  /* 0x0000000000107805 */ /* 0x000fe2000001ff00 */
[----:B------:R-:W-:Y:S01]  /*0620*/  IMAD.MOV.U32 R56, RZ, RZ, RZ ;  /* 0x000000ffff387224 */ /* 0x000fe200078e00ff */
[----:B------:R-:W-:Y:S01]  /*0630*/  CS2R R18, SRZ ;  /* 0x0000000000127805 */ /* 0x000fe2000001ff00 */
[--C-:B------:R-:W-:Y:S01]  /*0640*/  IMAD.WIDE R54, R55, 0x4, R2.reuse ;  /* 0x0000000437367825 */ /* 0x100fe200078e0202 */
[----:B------:R-:W5:Y:S03]  /*0650*/  @P6 LDG.E.EL R50, desc[UR6][R58.64] ;  /* 0x000000063a326981 */ /* 0x000f66000c2e1900 */
[----:B------:R-:W-:Y:S01]  /*0660*/  IMAD.WIDE R66, R67, 0x4, R2 ;  /* 0x0000000443427825 */ /* 0x000fe200078e0202 */
[----:B------:R-:W5:Y:S04]  /*0670*/  @P6 LDG.E.EL R46, desc[UR6][R54.64] ;  /* 0x00000006362e6981 */ /* 0x000f68000c2e1900 */
[----:B------:R-:W5:Y:S01]  /*0680*/  @P6 LDG.E.EL R56, desc[UR6][R66.64] ;  /* 0x0000000642386981 */ /* 0x000f62000c2e1900 */
[----:B--2---:R-:W-:-:S02]  /*0690*/  SEL R52, R52, RZ, P4 ;  /* 0x000000ff34347207 */ /* 0x004fc40002000000 */
[----:B---3--:R-:W-:Y:S02]  /*06a0*/  SEL R26, R26, RZ, P4 ;  /* 0x000000ff1a1a7207 */ /* 0x008fe40002000000 */
[----:B----4-:R-:W-:Y:S02]  /*06b0*/  SEL R21, R21, RZ, P4 ;  /* 0x000000ff15157207 */ /* 0x010fe40002000000 */
[----:B-----5:R-:W-:Y:S02]  /*06c0*/  SEL R22, R22, RZ, P4 ;  /* 0x000000ff16167207 */ /* 0x020fe40002000000 */
[----:B------:R-:W-:Y:S02]  /*06d0*/  ISETP.LT.U32.AND P4, PT, R41, 0x7, !P5 ;  /* 0x000000072900780c */ /* 0x000fe40006f81070 */
[----:B------:R-:W-:Y:S02]  /*06e0*/  SEL R44, R44, RZ, P0 ;  /* 0x000000ff2c2c7207 */ /* 0x000fe40000000000 */
[----:B------:R-:W-:-:S02]  /*06f0*/  SEL R25, R25, RZ, P0 ;  /* 0x000000ff19197207 */ /* 0x000fc40000000000 */
[----:B------:R-:W-:-:S07]  /*0700*/  SEL R60, R60, RZ, P0 ;  /* 0x000000ff3c3c7207 */ /* 0x000fce0000000000 */
[----:B------:R0:W2:Y:S01]  /*0710*/  @P4 LDG.E.EL R89, desc[UR6][R6.64] ;  /* 0x0000000606594981 */ /* 0x0000a2000c2e1900 */
[----:B------:R-:W-:Y:S02]  /*0720*/  SEL R62, R62, RZ, P0 ;  /* 0x000000ff3e3e7207 */ /* 0x000fe40000000000 */
[----:B------:R-:W-:Y:S01]  /*0730*/  ISETP.LT.U32.AND P0, PT, R42, 0x38, P3 ;  /* 0x000000382a00780c */ /* 0x000fe20001f01070 */
[----:B------:R-:W3:Y:S04]  /*0740*/  @P4 LDG.E.EL R84, desc[UR6][R64.64] ;  /* 0x0000000640544981 */ /* 0x000ee8000c2e1900 */
[----:B------:R-:W4:Y:S01]  /*0750*/  @P4 LDG.E.EL R71, desc[UR6][R68.64] ;  /* 0x0000000644474981 */ /* 0x000f22000c2e1900 */
[----:B0-----:R-:W-:-:S04]  /*0760*/  VIADD R7, R51, 0x3 ;  /* 0x0000000333077836 */ /* 0x001fc80000000000 */
[----:B------:R-:W-:-:S03]  /*0770*/  IMAD.WIDE R6, R7, 0x4, R2 ;  /* 0x0000000407067825 */ /* 0x000fc600078e0202 */
[----:B------:R0:W5:Y:S04]  /*0780*/  @P0 LDG.E.EL.128 R12, desc[UR6][R4.64] ;  /* 0x00000006040c0981 */ /* 0x000168000c2e1d00 */
[----:B------:R-:W4:Y:S04]  /*0790*/  @P0 LDG.E.EL.128 R8, desc[UR6][R58.64] ;  /* 0x000000063a080981 */ /* 0x000f28000c2e1d00 */
[----:B------:R-:W4:Y:S01]  /*07a0*/  @P1 LDG.E.EL R23, desc[UR6][R6.64] ;  /* 0x0000000606171981 */ /* 0x000f22000c2e1900 */
[----:B0-----:R-:W-:-:S03]  /*07b0*/  CS2R R4, SRZ ;  /* 0x0000000000047805 */ /* 0x001fc6000001ff00 */
[----:B------:R0:W4:Y:S04]  /*07c0*/  @P4 LDG.E.EL R87, desc[UR6][R6.64] ;  /* 0x0000000606574981 */ /* 0x000128000c2e1900 */
[----:B------:R-:W4:Y:S01]  /*07d0*/  @P0 LDG.E.EL.128 R16, desc[UR6][R54.64] ;  /* 0x0000000636100981 */ /* 0x000f22000c2e1d00 */
[----:B0-----:R-:W-:-:S06]  /*07e0*/  CS2R R6, SRZ ;  /* 0x0000000000067805 */ /* 0x001fcc000001ff00 */
[----:B------:R0:W4:Y:S01]  /*07f0*/  @P0 LDG.E.EL.128 R4, desc[UR6][R66.64] ;  /* 0x0000000642040981 */ /* 0x000122000c2e1d00 */
[----:B------:R-:W-:Y:S01]  /*0800*/  VIADD R45, R29, 0x1 ;  /* 0x000000011d2d7836 */ /* 0x000fe20000000000 */
[----:B------:R-:W-:Y:S02]  /*0810*/  SEL R27, R27, RZ, P1 ;  /* 0x000000ff1b1b7207 */ /* 0x000fe40000800000 */
[----:B------:R-:W-:Y:S02]  /*0820*/  SEL R20, R20, RZ, P1 ;  /* 0x000000ff14147207 */ /* 0x000fe40000800000 */
[----:B------:R-:W-:Y:S02]  /*0830*/  SEL R61, R61, RZ, P1 ;  /* 0x000000ff3d3d7207 */ /* 0x000fe40000800000 */
[----:B------:R-:W-:Y:S02]  /*0840*/  SEL R70, R70, RZ, P6 ;  /* 0x000000ff46467207 */ /* 0x000fe40003000000 */
[----:B------:R-:W-:-:S02]  /*0850*/  SEL R65, R50, RZ, P6 ;  /* 0x000000ff32417207 */ /* 0x000fc40003000000 */
[----:B0-----:R-:W-:Y:S01]  /*0860*/  SEL R66, R46, RZ, P6 ;  /* 0x000000ff2e427207 */ /* 0x001fe20003000000 */
[----:B------:R-:W-:Y:S01]  /*0870*/  IMAD.MOV.U32 R67, RZ, RZ, RZ ;  /* 0x000000ffff437224 */ /* 0x000fe200078e00ff */
[----:B------:R-:W-:Y:S02]  /*0880*/  CS2R R78, SRZ ;  /* 0x00000000004e7805 */ /* 0x000fe4000001ff00 */
[----:B------:R-:W-:Y:S01]  /*0890*/  CS2R R68, SRZ ;  /* 0x0000000000447805 */ /* 0x000fe2000001ff00 */
[----:B------:R-:W-:Y:S01]  /*08a0*/  IMAD.WIDE R46, R47, 0x4, R2 ;  /* 0x000000042f2e7825 */ /* 0x000fe200078e0202 */
[----:B------:R-:W-:Y:S01]  /*08b0*/  CS2R R76, SRZ ;  /* 0x00000000004c7805 */ /* 0x000fe2000001ff00 */
[----:B------:R-:W-:Y:S02]  /*08c0*/  HFMA2.MMA R83, -RZ, RZ, 0, 0 ;  /* 0x00000000ff537435 */ /* 0x000fe400000001ff */
[----:B------:R-:W-:Y:S01]  /*08d0*/  IMAD.MOV.U32 R72, RZ, RZ, RZ ;  /* 0x000000ffff487224 */ /* 0x000fe200078e00ff */
[----:B------:R-:W-:-:S02]  /*08e0*/  CS2R R74, SRZ ;  /* 0x00000000004a7805 */ /* 0x000fc4000001ff00 */
[----:B--2---:R-:W-:Y:S02]  /*08f0*/  SEL R89, R89, RZ, P4 ;  /* 0x000000ff59597207 */ /* 0x004fe40002000000 */
[----:B---3--:R-:W-:Y:S02]  /*0900*/  SEL R84, R84, RZ, P4 ;  /* 0x000000ff54547207 */ /* 0x008fe40002000000 */
[----:B-----5:R-:W-:Y:S02]  /*0910*/  SEL R53, R13, RZ, P0 ;  /* 0x000000ff0d357207 */ /* 0x020fe40000000000 */
[----:B----4-:R-:W-:Y:S02]  /*0920*/  SEL R13, R11, RZ, P0 ;  /* 0x000000ff0b0d7207 */ /* 0x010fe40000000000 */
[----:B------:R-:W-:Y:S02]  /*0930*/  SEL R11, R8, RZ, P0 ;  /* 0x000000ff080b7207 */ /* 0x000fe40000000000 */
[----:B------:R-:W-:-:S02]  /*0940*/  SEL R23, R23, RZ, P1 ;  /* 0x000000ff17177207 */ /* 0x000fc40000800000 */
[----:B------:R-:W-:Y:S02]  /*0950*/  ISETP.GE.AND P1, PT, R45, 0x8, PT ;  /* 0x000000082d00780c */ /* 0x000fe40003f26270 */
[----:B------:R-:W-:Y:S02]  /*0960*/  SEL R87, R87, RZ, P4 ;  /* 0x000000ff57577207 */ /* 0x000fe40002000000 */
[----:B------:R-:W-:Y:S02]  /*0970*/  SEL R8, R71, RZ, P4 ;  /* 0x000000ff47087207 */ /* 0x000fe40002000000 */
[----:B------:R-:W-:Y:S02]  /*0980*/  ISETP.GT.AND P4, PT, R30, RZ, PT ;  /* 0x000000ff1e00720c */ /* 0x000fe40003f84270 */
[----:B------:R-:W-:Y:S02]  /*0990*/  SEL R64, R9, RZ, P0 ;  /* 0x000000ff09407207 */ /* 0x000fe40000000000 */
[----:B------:R-:W-:-:S02]  /*09a0*/  SEL R9, R56, RZ, P6 ;  /* 0x000000ff38097207 */ /* 0x000fc40003000000 */
[----:B------:R-:W-:Y:S02]  /*09b0*/  ISETP.GT.AND P1, PT, R29, -0x1, !P1 ;  /* 0xffffffff1d00780c */ /* 0x000fe40004f24270 */
[----:B------:R-:W-:Y:S02]  /*09c0*/  SEL R45, R12, RZ, P0 ;  /* 0x000000ff0c2d7207 */ /* 0x000fe40000000000 */
[----:B------:R-:W-:Y:S02]  /*09d0*/  SEL R55, R14, RZ, P0 ;  /* 0x000000ff0e377207 */ /* 0x000fe40000000000 */
[----:B------:R-:W-:Y:S02]  /*09e0*/  ISETP.LT.U32.AND P6, PT, R42, 0x38, P4 ;  /* 0x000000382a00780c */ /* 0x000fe400027c1070 */
[----:B------:R-:W-:Y:S02]  /*09f0*/  SEL R54, R15, RZ, P0 ;  /* 0x000000ff0f367207 */ /* 0x000fe40000000000 */
[----:B------:R-:W-:-:S02]  /*0a00*/  SEL R12, R4, RZ, P0 ;  /* 0x000000ff040c7207 */ /* 0x000fc40000000000 */
[----:B------:R-:W-:Y:S02]  /*0a10*/  SEL R14, R5, RZ, P0 ;  /* 0x000000ff050e7207 */ /* 0x000fe40000000000 */
[----:B------:R-:W-:Y:S02]  /*0a20*/  SEL R15, R16, RZ, P0 ;  /* 0x000000ff100f7207 */ /* 0x000fe40000000000 */
[----:B------:R-:W-:Y:S02]  /*0a30*/  SEL R59, R17, RZ, P0 ;  /* 0x000000ff113b7207 */ /* 0x000fe40000000000 */
[----:B------:R-:W-:Y:S01]  /*0a40*/  SEL R63, R18, RZ, P0 ;  /* 0x000000ff123f7207 */ /* 0x000fe20000000000 */
[----:B------:R-:W2:Y:S01]  /*0a50*/  @P6 LDG.E.EL R69, desc[UR6][R46.64] ;  /* 0x000000062e456981 */ /* 0x000ea2000c2e1900 */
[----:B------:R-:W-:Y:S02]  /*0a60*/  SEL R58, R19, RZ, P0 ;  /* 0x000000ff133a7207 */ /* 0x000fe40000000000 */
[----:B------:R-:W-:-:S02]  /*0a70*/  SEL R10, R10, RZ, P0 ;  /* 0x000000ff0a0a7207 */ /* 0x000fc40000000000 */
[----:B------:R-:W-:Y:S02]  /*0a80*/  SEL R5, R6, RZ, P0 ;  /* 0x000000ff06057207 */ /* 0x000fe40000000000 */
[----:B------:R-:W-:Y:S02]  /*0a90*/  SEL R4, R7, RZ, P0 ;  /* 0x000000ff07047207 */ /* 0x000fe40000000000 */
[----:B------:R-:W-:Y:S01]  /*0aa0*/  ISETP.LT.U32.AND P0, PT, R42, 0x38, P1 ;  /* 0x000000382a00780c */ /* 0x000fe20000f01070 */
[----:B------:R-:W-:Y:S01]  /*0ab0*/  VIADD R42, R40, 0xfffffffb ;  /* 0xfffffffb282a7836 */ /* 0x000fe20000000000 */
[----:B------:R-:W-:Y:S01]  /*0ac0*/  MOV R56, RZ ;  /* 0x000000ff00387202 */ /* 0x000fe20000000f00 */
[----:B------:R-:W-:-:S03]  /*0ad0*/  IMAD.WIDE R6, R57, 0x4, R2 ;  /* 0x0000000439067825 */ /* 0x000fc600078e0202 */
[-C--:B------:R-:W-:Y:S01]  /*0ae0*/  LEA R71, R35, R42.reuse, 0x6 ;  /* 0x0000002a23477211 */ /* 0x080fe200078e30ff */
[--C-:B------:R-:W-:Y:S01]  /*0af0*/  IMAD.WIDE R16, R51, 0x4, R2.reuse ;  /* 0x0000000433107825 */ /* 0x100fe200078e0202 */
[----:B------:R0:W3:Y:S03]  /*0b00*/  @P6 LDG.E.EL R56, desc[UR6][R6.64] ;  /* 0x0000000606386981 */ /* 0x0000e6000c2e1900 */
[----:B------:R-:W-:Y:S01]  /*0b10*/  IMAD.WIDE R18, R49, 0x4, R2 ;  /* 0x0000000431127825 */ /* 0x000fe200078e0202 */
[----:B------:R-:W-:Y:S01]  /*0b20*/  LEA R49, R43, R42, 0x6 ;  /* 0x0000002a2b317211 */ /* 0x000fe200078e30ff */
[----:B------:R-:W4:Y:S02]  /*0b30*/  @P6 LDG.E.EL R67, desc[UR6][R16.64] ;  /* 0x0000000610436981 */ /* 0x000f24000c2e1900 */
[--C-:B------:R-:W-:Y:S02]  /*0b40*/  IMAD R57, R39, 0x40, R42.reuse ;  /* 0x0000004027397824 */ /* 0x100fe400078e022a */
[----:B------:R-:W-:Y:S01]  /*0b50*/  IMAD R73, R37, 0x40, R42 ;  /* 0x0000004025497824 */ /* 0x000fe200078e022a */
[----:B------:R1:W5:Y:S01]  /*0b60*/  @P6 LDG.E.EL R78, desc[UR6][R18.64] ;  /* 0x00000006124e6981 */ /* 0x000362000c2e1900 */
[----:B------:R-:W-:-:S02]  /*0b70*/  VIADD R42, R38, 0x1 ;  /* 0x00000001262a7836 */ /* 0x000fc40000000000 */
[----:B------:R-:W-:-:S03]  /*0b80*/  IMAD.WIDE R50, R49, 0x4, R2 ;  /* 0x0000000431327825 */ /* 0x000fc600078e0202 */
[----:B------:R-:W-:Y:S01]  /*0b90*/  ISETP.LT.U32.AND P5, PT, R42, 0x8, !P5 ;  /* 0x000000082a00780c */ /* 0x000fe20006fa1070 */
[--C-:B0-----:R-:W-:Y:S01]  /*0ba0*/  IMAD.WIDE R6, R71, 0x4, R2.reuse ;  /* 0x0000000447067825 */ /* 0x101fe200078e0202 */
[----:B------:R-:W-:Y:S01]  /*0bb0*/  IADD3 R71, R71, 0x1, RZ ;  /* 0x0000000147477810 */ /* 0x000fe20007ffe0ff */
[----:B------:R0:W5:Y:S02]  /*0bc0*/  @P0 LDG.E.EL R77, desc[UR6][R50.64] ;  /* 0x00000006324d0981 */ /* 0x000164000c2e1900 */
[--C-:B-1----:R-:W-:Y:S02]  /*0bd0*/  IMAD.WIDE R18, R57, 0x4, R2.reuse ;  /* 0x0000000439127825 */ /* 0x102fe400078e0202 */
[----:B------:R1:W5:Y:S02]  /*0be0*/  @P0 LDG.E.EL R72, desc[UR6][R6.64] ;  /* 0x0000000606480981 */ /* 0x000364000c2e1900 */
[----:B------:R-:W-:Y:S02]  /*0bf0*/  IMAD.WIDE R16, R73, 0x4, R2 ;  /* 0x0000000449107825 */ /* 0x000fe400078e0202 */
[----:B------:R1:W5:Y:S02]  /*0c00*/  @P0 LDG.E.EL R68, desc[UR6][R18.64] ;  /* 0x0000000612440981 */ /* 0x000364000c2e1900 */
[----:B------:R-:W-:-:S02]  /*0c10*/  VIADD R49, R49, 0x1 ;  /* 0x0000000131317836 */ /* 0x000fc40000000000 */
[----:B------:R-:W-:Y:S01]  /*0c20*/  VIADD R57, R57, 0x1 ;  /* 0x0000000139397836 */ /* 0x000fe20000000000 */
[----:B------:R1:W5:Y:S01]  /*0c30*/  @P0 LDG.E.EL R86, desc[UR6][R16.64] ;  /* 0x0000000610560981 */ /* 0x000362000c2e1900 */
[----:B------:R-:W-:Y:S02]  /*0c40*/  VIADD R47, R73, 0x1 ;  /* 0x00000001492f7836 */ /* 0x000fe40000000000 */
[----:B0-----:R-:W-:Y:S02]  /*0c50*/  IMAD.MOV.U32 R50, RZ, RZ, RZ ;  /* 0x000000ffff327224 */ /* 0x001fe400078e00ff */
[----:B-1----:R-:W-:-:S04]  /*0c60*/  IMAD.WIDE R6, R49, 0x4, R2 ;  /* 0x0000000431067825 */ /* 0x002fc800078e0202 */
[--C-:B------:R-:W-:Y:S01]  /*0c70*/  IMAD.WIDE R18, R71, 0x4, R2.reuse ;  /* 0x0000000447127825 */ /* 0x100fe200078e0202 */
[----:B------:R0:W5:Y:S03]  /*0c80*/  @P5 LDG.E.EL R76, desc[UR6][R6.64] ;  /* 0x00000006064c5981 */ /* 0x000166000c2e1900 */
[--C-:B------:R-:W-:Y:S01]  /*0c90*/  IMAD.WIDE R16, R57, 0x4, R2.reuse ;  /* 0x0000000439107825 */ /* 0x100fe200078e0202 */
[----:B------:R-:W5:Y:S03]  /*0ca0*/  @P5 LDG.E.EL R83, desc[UR6][R18.64] ;  /* 0x0000000612535981 */ /* 0x000f66000c2e1900 */
[----:B------:R-:W-:Y:S01]  /*0cb0*/  IMAD.WIDE R46, R47, 0x4, R2 ;  /* 0x000000042f2e7825 */ /* 0x000fe200078e0202 */
[----:B------:R1:W5:Y:S04]  /*0cc0*/  @P5 LDG.E.EL R74, desc[UR6][R16.64] ;  /* 0x00000006104a5981 */ /* 0x000368000c2e1900 */
[----:B------:R1:W5:Y:S01]  /*0cd0*/  @P5 LDG.E.EL R50, desc[UR6][R46.64] ;  /* 0x000000062e325981 */ /* 0x000362000c2e1900 */
[----:B------:R-:W-:Y:S01]  /*0ce0*/  VIADD R80, R40, 0x7 ;  /* 0x0000000728507836 */ /* 0x000fe20000000000 */
[----:B------:R-:W-:-:S05]  /*0cf0*/  IADD3 R88, R40, -0x1, RZ ;  /* 0xffffffff28587810 */ /* 0x000fca0007ffe0ff */
[--C-:B0-----:R-:W-:Y:S01]  /*0d00*/  IMAD R7, R43, 0x40, R88.reuse ;  /* 0x000000402b077824 */ /* 0x101fe200078e0258 */
[----:B-1----:R-:W-:Y:S01]  /*0d10*/  LEA R17, R39, R88, 0x6 ;  /* 0x0000005827117211 */ /* 0x002fe200078e30ff */
[----:B------:R-:W-:Y:S02]  /*0d20*/  IMAD R47, R37, 0x40, R88 ;  /* 0x00000040252f7824 */ /* 0x000fe400078e0258 */
[----:B------:R-:W-:Y:S01]  /*0d30*/  IMAD.WIDE R6, R7, 0x4, R2 ;  /* 0x0000000407067825 */ /* 0x000fe200078e0202 */
[----:B------:R-:W-:-:S03]  /*0d40*/  MOV R81, RZ ;  /* 0x000000ff00517202 */ /* 0x000fc60000000f00 */
[----:B------:R-:W-:Y:S02]  /*0d50*/  IMAD R19, R35, 0x40, R88 ;  /* 0x0000004023137824 */ /* 0x000fe400078e0258 */
[----:B------:R-:W-:Y:S01]  /*0d60*/  IMAD.WIDE R46, R47, 0x4, R2 ;  /* 0x000000042f2e7825 */ /* 0x000fe200078e0202 */
[----:B------:R-:W-:-:S03]  /*0d70*/  LEA R51, R43, R48, 0x6 ;  /* 0x000000302b337211 */ /* 0x000fc600078e30ff */
[----:B------:R-:W-:Y:S01]  /*0d80*/  IMAD.WIDE R16, R17, 0x4, R2 ;  /* 0x0000000411107825 */ /* 0x000fe200078e0202 */
[----:B------:R-:W-:-:S03]  /*0d90*/  LEA R57, R37, R48, 0x6 ;  /* 0x0000003025397211 */ /* 0x000fc600078e30ff */
[----:B------:R-:W-:-:S04]  /*0da0*/  IMAD.WIDE R18, R19, 0x4, R2 ;  /* 0x0000000413127825 */ /* 0x000fc800078e0202 */
[----:B------:R-:W-:Y:S02]  /*0db0*/  IMAD R49, R39, 0x40, R48 ;  /* 0x0000004027317824 */ /* 0x000fe400078e0230 */
[----:B------:R-:W-:Y:S01]  /*0dc0*/  IMAD.MOV.U32 R71, RZ, RZ, RZ ;  /* 0x000000ffff477224 */ /* 0x000fe200078e00ff */
[----:B--2---:R-:W-:Y:S02]  /*0dd0*/  SEL R69, R69, RZ, P6 ;  /* 0x000000ff45457207 */ /* 0x004fe40003000000 */
[----:B---3--:R-:W-:Y:S02]  /*0de0*/  SEL R90, R56, RZ, P6 ;  /* 0x000000ff385a7207 */ /* 0x008fe40003000000 */
[----:B----4-:R-:W-:Y:S02]  /*0df0*/  SEL R92, R67, RZ, P6 ;  /* 0x000000ff435c7207 */ /* 0x010fe40003000000 */
[----:B-----5:R-:W-:Y:S02]  /*0e00*/  SEL R78, R78, RZ, P6 ;  /* 0x000000ff4e4e7207 */ /* 0x020fe40003000000 */
[----:B------:R-:W-:-:S02]  /*0e10*/  ISETP.LT.U32.AND P6, PT, R80, 0x47, P4 ;  /* 0x000000475000780c */ /* 0x000fc400027c1070 */
[----:B------:R-:W-:Y:S02]  /*0e20*/  SEL R77, R77, RZ, P0 ;  /* 0x000000ff4d4d7207 */ /* 0x000fe40000000000 */
[----:B------:R-:W-:-:S09]  /*0e30*/  SEL R67, R72, RZ, P0 ;  /* 0x000000ff48437207 */ /* 0x000fd20000000000 */
[----:B------:R0:W2:Y:S01]  /*0e40*/  @P6 LDG.E.EL R75, desc[UR6][R6.64] ;  /* 0x00000006064b6981 */ /* 0x0000a2000c2e1900 */
[----:B------:R-:W-:-:S03]  /*0e50*/  SEL R68, R68, RZ, P0 ;  /* 0x000000ff44447207 */ /* 0x000fc60000000000 */
[----:B------:R1:W3:Y:S01]  /*0e60*/  @P6 LDG.E.EL R81, desc[UR6][R46.64] ;  /* 0x000000062e516981 */ /* 0x0002e2000c2e1900 */
[----:B------:R-:W-:-:S03]  /*0e70*/  SEL R72, R86, RZ, P0 ;  /* 0x000000ff56487207 */ /* 0x000fc60000000000 */
[----:B------:R-:W4:Y:S01]  /*0e80*/  @P6 LDG.E.EL R85, desc[UR6][R16.64] ;  /* 0x0000000610556981 */ /* 0x000f22000c2e1900 */
[----:B------:R-:W-:-:S03]  /*0e90*/  ISETP.GE.U32.AND P0, PT, R80, 0x47, PT ;  /* 0x000000475000780c */ /* 0x000fc60003f06070 */
[----:B------:R5:W4:Y:S01]  /*0ea0*/  @P6 LDG.E.EL R79, desc[UR6][R18.64] ;  /* 0x00000006124f6981 */ /* 0x000b22000c2e1900 */
[----:B------:R-:W-:Y:S02]  /*0eb0*/  SEL R76, R76, RZ, P5 ;  /* 0x000000ff4c4c7207 */ /* 0x000fe40002800000 */
[----:B------:R-:W-:Y:S02]  /*0ec0*/  SEL R73, R83, RZ, P5 ;  /* 0x000000ff53497207 */ /* 0x000fe40002800000 */
[----:B------:R-:W-:Y:S02]  /*0ed0*/  SEL R74, R74, RZ, P5 ;  /* 0x000000ff4a4a7207 */ /* 0x000fe40002800000 */
[----:B0-----:R-:W-:Y:S02]  /*0ee0*/  SEL R6, R50, RZ, P5 ;  /* 0x000000ff32067207 */ /* 0x001fe40002800000 */
[----:B------:R-:W-:Y:S01]  /*0ef0*/  ISETP.GT.AND P5, PT, R29, RZ, !P0 ;  /* 0x000000ff1d00720c */ /* 0x000fe200047a4270 */
[----:B-1----:R-:W-:Y:S01]  /*0f00*/  IMAD R47, R35, 0x40, R48 ;  /* 0x00000040232f7824 */ /* 0x002fe200078e0230 */
[----:B-----5:R-:W-:Y:S01]  /*0f10*/  CS2R R18, SRZ ;  /* 0x0000000000127805 */ /* 0x020fe2000001ff00 */
[----:B------:R-:W-:-:S02]  /*0f20*/  IMAD.MOV.U32 R17, RZ, RZ, RZ ;  /* 0x000000ffff117224 */ /* 0x000fc400078e00ff */
[----:B------:R-:W-:-:S04]  /*0f30*/  IMAD.WIDE R50, R51, 0x4, R2 ;  /* 0x0000000433327825 */ /* 0x000fc800078e0202 */
[----:B------:R-:W-:-:S04]  /*0f40*/  IMAD.WIDE R48, R49, 0x4, R2 ;  /* 0x0000000431307825 */ /* 0x000fc800078e0202 */
[--C-:B------:R-:W-:Y:S01]  /*0f50*/  IMAD.WIDE R46, R47, 0x4, R2.reuse ;  /* 0x000000042f2e7825 */ /* 0x100fe200078e0202 */
[----:B------:R-:W5:Y:S03]  /*0f60*/  @P5 LDG.E.EL R71, desc[UR6][R50.64] ;  /* 0x0000000632475981 */ /* 0x000f66000c2e1900 */
[----:B------:R-:W-:Y:S01]  /*0f70*/  IMAD.WIDE R56, R57, 0x4, R2 ;  /* 0x0000000439387825 */ /* 0x000fe200078e0202 */
[----:B------:R-:W5:Y:S04]  /*0f80*/  @P5 LDG.E.EL R19, desc[UR6][R48.64] ;  /* 0x0000000630135981 */ /* 0x000f68000c2e1900 */
[----:B------:R-:W5:Y:S04]  /*0f90*/  @P5 LDG.E.EL R17, desc[UR6][R46.64] ;  /* 0x000000062e115981 */ /* 0x000f68000c2e1900 */
[----:B------:R-:W5:Y:S01]  /*0fa0*/  @P5 LDG.E.EL R18, desc[UR6][R56.64] ;  /* 0x0000000638125981 */ /* 0x000f62000c2e1900 */
[----:B------:R-:W-:Y:S01]  /*0fb0*/  FADD R70, R70, R53 ;  /* 0x0000003546467221 */ /* 0x000fe20000000000 */
[----:B------:R-:W-:Y:S01]  /*0fc0*/  FADD R45, R90, R45 ;  /* 0x0000002d5a2d7221 */ /* 0x000fe20000000000 */
[----:B------:R-:W-:Y:S01]  /*0fd0*/  FADD R16, R52, R55 ;  /* 0x0000003734107221 */ /* 0x000fe20000000000 */
[----:B------:R-:W-:Y:S01]  /*0fe0*/  FADD R65, R65, R64 ;  /* 0x0000004041417221 */ /* 0x000fe20000000000 */
[----:B------:R-:W-:Y:S01]  /*0ff0*/  FADD R89, R70, R89 ;  /* 0x0000005946597221 */ /* 0x000fe20000000000 */
[----:B------:R-:W-:Y:S01]  /*1000*/  FADD R88, R45, R44 ;  /* 0x0000002c2d587221 */ /* 0x000fe20000000000 */
[----:B------:R-:W-:Y:S01]  /*1010*/  FADD R66, R66, R59 ;  /* 0x0000003b42427221 */ /* 0x000fe20000000000 */
[----:B------:R-:W-:Y:S01]  /*1020*/  HFMA2.MMA R70, -RZ, RZ, 0, 0 ;  /* 0x00000000ff467435 */ /* 0x000fe200000001ff */
[----:B------:R-:W-:Y:S01]  /*1030*/  LEA R55, R35, R24, 0x6 ;  /* 0x0000001823377211 */ /* 0x000fe200078e30ff */
[----:B------:R-:W-:-:S02]  /*1040*/  IMAD R59, R43, 0x40, R24 ;  /* 0x000000402b3b7824 */ /* 0x000fc400078e0218 */
[----:B------:R-:W-:Y:S01]  /*1050*/  FADD R96, R20, R13 ;  /* 0x0000000d14607221 */ /* 0x000fe20000000000 */
[--C-:B------:R-:W-:Y:S02]  /*1060*/  IMAD R45, R39, 0x40, R24.reuse ;  /* 0x00000040272d7824 */ /* 0x100fe400078e0218 */
[----:B------:R-:W-:Y:S01]  /*1070*/  FADD R92, R92, R15 ;  /* 0x0000000f5c5c7221 */ /* 0x000fe20000000000 */
[----:B------:R-:W-:Y:S02]  /*1080*/  IMAD R53, R37, 0x40, R24 ;  /* 0x0000004025357824 */ /* 0x000fe400078e0218 */
[----:B------:R-:W-:Y:S01]  /*1090*/  FADD R13, R22, R5 ;  /* 0x00000005160d7221 */ /* 0x000fe20000000000 */
[----:B------:R-:W-:Y:S01]  /*10a0*/  FADD R15, R26, R63 ;  /* 0x0000003f1a0f7221 */ /* 0x000fe20000000000 */
[----:B------:R-:W-:Y:S01]  /*10b0*/  FADD R84, R65, R84 ;  /* 0x0000005441547221 */ /* 0x000fe20000000000 */
[----:B------:R-:W-:Y:S01]  /*10c0*/  FADD R11, R78, R11 ;  /* 0x0000000b4e0b7221 */ /* 0x000fe20000000000 */
[----:B------:R-:W-:Y:S01]  /*10d0*/  FADD R5, R69, R12 ;  /* 0x0000000c45057221 */ /* 0x000fe20000000000 */
[----:B------:R-:W-:Y:S01]  /*10e0*/  FADD R93, R27, R54 ;  /* 0x000000361b5d7221 */ /* 0x000fe20000000000 */
[----:B------:R-:W-:Y:S01]  /*10f0*/  FADD R95, R23, R58 ;  /* 0x0000003a175f7221 */ /* 0x000fe20000000000 */
[----:B------:R-:W-:-:S02]  /*1100*/  IMAD.MOV.U32 R7, RZ, RZ, RZ ;  /* 0x000000ffff077224 */ /* 0x000fc400078e00ff */
[----:B------:R-:W-:Y:S02]  /*1110*/  IMAD.MOV.U32 R64, RZ, RZ, RZ ;  /* 0x000000ffff407224 */ /* 0x000fe400078e00ff */
[----:B------:R-:W-:Y:S02]  /*1120*/  IMAD.MOV.U32 R63, RZ, RZ, RZ ;  /* 0x000000ffff3f7224 */ /* 0x000fe400078e00ff */
[----:B------:R-:W-:-:S04]  /*1130*/  IMAD.WIDE R58, R59, 0x4, R2 ;  /* 0x000000043b3a7825 */ /* 0x000fc800078e0202 */
[----:B------:R-:W-:Y:S01]  /*1140*/  FADD R83, R92, R25 ;  /* 0x000000195c537221 */ /* 0x000fe20000000000 */
[----:B------:R-:W-:-:S04]  /*1150*/  IMAD.WIDE R44, R45, 0x4, R2 ;  /* 0x000000042d2c7825 */ /* 0x000fc800078e0202 */
[----:B------:R-:W-:Y:S01]  /*1160*/  FADD R10, R21, R10 ;  /* 0x0000000a150a7221 */ /* 0x000fe20000000000 */
[----:B------:R-:W-:Y:S01]  /*1170*/  IMAD.WIDE R54, R55, 0x4, R2 ;  /* 0x0000000437367825 */ /* 0x000fe200078e0202 */
[----:B------:R-:W-:-:S03]  /*1180*/  LEA R27, R43, R40, 0x6 ;  /* 0x000000282b1b7211 */ /* 0x000fc600078e30ff */
[----:B------:R-:W-:Y:S01]  /*1190*/  IMAD.WIDE R52, R53, 0x4, R2 ;  /* 0x0000000435347825 */ /* 0x000fe200078e0202 */
[----:B------:R-:W-:-:S03]  /*11a0*/  LEA R25, R37, R40, 0x6 ;  /* 0x0000002825197211 */ /* 0x000fc600078e30ff */
[--C-:B------:R-:W-:Y:S02]  /*11b0*/  IMAD R21, R39, 0x40, R40.reuse ;  /* 0x0000004027157824 */ /* 0x100fe400078e0228 */
[----:B------:R-:W-:Y:S02]  /*11c0*/  IMAD R23, R35, 0x40, R40 ;  /* 0x0000004023177824 */ /* 0x000fe400078e0228 */
[----:B------:R-:W-:Y:S02]  /*11d0*/  IMAD.MOV.U32 R90, RZ, RZ, RZ ;  /* 0x000000ffff5a7224 */ /* 0x000fe400078e00ff */
[----:B------:R-:W-:Y:S02]  /*11e0*/  IMAD.MOV.U32 R94, RZ, RZ, RZ ;  /* 0x000000ffff5e7224 */ /* 0x000fe400078e00ff */
[----:B------:R-:W-:Y:S02]  /*11f0*/  IMAD.MOV.U32 R92, RZ, RZ, RZ ;  /* 0x000000ffff5c7224 */ /* 0x000fe400078e00ff */
[----:B------:R-:W-:-:S04]  /*1200*/  IMAD.WIDE R26, R27, 0x4, R2 ;  /* 0x000000041b1a7825 */ /* 0x000fc800078e0202 */
[----:B------:R-:W-:-:S04]  /*1210*/  IMAD.WIDE R20, R21, 0x4, R2 ;  /* 0x0000000415147825 */ /* 0x000fc800078e0202 */
[----:B------:R-:W-:-:S04]  /*1220*/  IMAD.WIDE R22, R23, 0x4, R2 ;  /* 0x0000000417167825 */ /* 0x000fc800078e0202 */
[----:B------:R-:W-:Y:S01]  /*1230*/  IMAD.WIDE R24, R25, 0x4, R2 ;  /* 0x0000000419187825 */ /* 0x000fe200078e0202 */
[----:B--2---:R-:W-:Y:S02]  /*1240*/  SEL R91, R75, RZ, P6 ;  /* 0x000000ff4b5b7207 */ /* 0x004fe40003000000 */
[----:B---3--:R-:W-:Y:S02]  /*1250*/  SEL R81, R81, RZ, P6 ;  /* 0x000000ff51517207 */ /* 0x008fe40003000000 */
[----:B----4-:R-:W-:Y:S02]  /*1260*/  SEL R86, R85, RZ, P6 ;  /* 0x000000ff55567207 */ /* 0x010fe40003000000 */
[----:B------:R-:W-:Y:S02]  /*1270*/  SEL R79, R79, RZ, P6 ;  /* 0x000000ff4f4f7207 */ /* 0x000fe40003000000 */
[----:B------:R-:W-:Y:S02]  /*1280*/  ISETP.GT.AND P6, PT, R38, RZ, !P0 ;  /* 0x000000ff2600720c */ /* 0x000fe400047c4270 */
[----:B------:R-:W-:-:S11]  /*1290*/  MOV R85, RZ ;  /* 0x000000ff00557202 */ /* 0x000fd60000000f00 */
[----:B------:R-:W2:Y:S04]  /*12a0*/  @P6 LDG.E.EL R7, desc[UR6][R58.64] ;  /* 0x000000063a076981 */ /* 0x000ea8000c2e1900 */
[----:B------:R-:W3:Y:S04]  /*12b0*/  @P6 LDG.E.EL R64, desc[UR6][R44.64] ;  /* 0x000000062c406981 */ /* 0x000ee8000c2e1900 */
[----:B------:R-:W4:Y:S04]  /*12c0*/  @P6 LDG.E.EL R70, desc[UR6][R54.64] ;  /* 0x0000000636466981 */ /* 0x000f28000c2e1900 */
[----:B------:R-:W4:Y:S01]  /*12d0*/  @P6 LDG.E.EL R63, desc[UR6][R52.64] ;  /* 0x00000006343f6981 */ /* 0x000f22000c2e1900 */
[----:B-----5:R-:W-:-:S02]  /*12e0*/  SEL R78, R71, RZ, P5 ;  /* 0x000000ff474e7207 */ /* 0x020fc40002800000 */
[----:B------:R-:W-:Y:S02]  /*12f0*/  SEL R65, R19, RZ, P5 ;  /* 0x000000ff13417207 */ /* 0x000fe40002800000 */
[----:B------:R-:W-:Y:S02]  /*1300*/  SEL R75, R17, RZ, P5 ;  /* 0x000000ff114b7207 */ /* 0x000fe40002800000 */
[----:B------:R-:W-:Y:S02]  /*1310*/  SEL R69, R18, RZ, P5 ;  /* 0x000000ff12457207 */ /* 0x000fe40002800000 */
[----:B------:R-:W-:-:S13]  /*1320*/  ISETP.GT.AND P5, PT, R41, RZ, !P0 ;  /* 0x000000ff2900720c */ /* 0x000fda00047a4270 */
[----:B------:R-:W5:Y:S04]  /*1330*/  @P5 LDG.E.EL R85, desc[UR6][R26.64] ;  /* 0x000000061a555981 */ /* 0x000f68000c2e1900 */
        /* <DEDUP_REMOVED lines=17> */
[----:B------:R-:W-:-:S02]  /*1450*/  CS2R R8, SRZ ;  /* 0x0000000000087805 */ /* 0x000fc4000001ff00 */
[----:B------:R-:W-:Y:S02]  /*1460*/  CS2R R10, SRZ ;  /* 0x00000000000a7805 */ /* 0x000fe4000001ff00 */
[----:B------:R-:W-:Y:S01]  /*1470*/  CS2R R4, SRZ ;  /* 0x0000000000047805 */ /* 0x000fe2000001ff00 */
[----:B------:R-:W-:Y:S01]  /*1480*/  IMAD.MOV.U32 R6, RZ, RZ, RZ ;  /* 0x000000ffff067224 */ /* 0x000fe200078e00ff */
[----:B------:R-:W-:Y:S02]  /*1490*/  CS2R R12, SRZ ;  /* 0x00000000000c7805 */ /* 0x000fe4000001ff00 */
[----:B------:R-:W-:Y:S01]  /*14a0*/  CS2R R14, SRZ ;  /* 0x00000000000e7805 */ /* 0x000fe2000001ff00 */
[----:B------:R-:W-:Y:S01]  /*14b0*/  IMAD.MOV.U32 R16, RZ, RZ, RZ ;  /* 0x000000ffff107224 */ /* 0x000fe200078e00ff */
[----:B------:R-:W-:Y:S01]  /*14c0*/  CS2R R18, SRZ ;  /* 0x0000000000127805 */ /* 0x000fe2000001ff00 */
[----:B------:R-:W-:Y:S01]  /*14d0*/  IMAD.MOV.U32 R17, RZ, RZ, RZ ;  /* 0x000000ffff117224 */ /* 0x000fe200078e00ff */
[----:B------:R-:W-:-:S02]  /*14e0*/  CS2R R98, SRZ ;  /* 0x0000000000627805 */ /* 0x000fc4000001ff00 */
[----:B------:R-:W-:Y:S02]  /*14f0*/  CS2R R100, SRZ ;  /* 0x0000000000647805 */ /* 0x000fe4000001ff00 */
[----:B--2---:R-:W-:Y:S02]  /*1500*/  SEL R67, R7, RZ, P6 ;  /* 0x000000ff07437207 */ /* 0x004fe40003000000 */
[----:B---3--:R-:W-:Y:S02]  /*1510*/  SEL R71, R64, RZ, P6 ;  /* 0x000000ff40477207 */ /* 0x008fe40003000000 */
[----:B----4-:R-:W-:Y:S02]  /*1520*/  SEL R70, R70, RZ, P6 ;  /* 0x000000ff46467207 */ /* 0x010fe40003000000 */
[----:B------:R-:W-:Y:S02]  /*1530*/  SEL R63, R63, RZ, P6 ;  /* 0x000000ff3f3f7207 */ /* 0x000fe40003000000 */
[----:B------:R-:W-:Y:S01]  /*1540*/  ISETP.LT.U32.AND P6, PT, R80, 0x47, P3 ;  /* 0x000000475000780c */ /* 0x000fe20001fc1070 */
[----:B------:R-:W-:-:S12]  /*1550*/  HFMA2.MMA R7, -RZ, RZ, 0, 0 ;  /* 0x00000000ff077435 */ /* 0x000fd800000001ff */
[----:B------:R-:W2:Y:S04]  /*1560*/  @P6 LDG.E.EL.128 R8, desc[UR6][R20.64] ;  /* 0x0000000614086981 */ /* 0x000ea8000c2e1d00 */
[----:B------:R-:W3:Y:S04]  /*1570*/  @P6 LDG.E.EL.128 R4, desc[UR6][R26.64] ;  /* 0x000000061a046981 */ /* 0x000ee8000c2e1d00 */
[----:B------:R-:W4:Y:S04]  /*1580*/  @P6 LDG.E.EL.128 R12, desc[UR6][R22.64] ;  /* 0x00000006160c6981 */ /* 0x000f28000c2e1d00 */
[----:B------:R-:W4:Y:S01]  /*1590*/  @P6 LDG.E.EL.128 R16, desc[UR6][R24.64] ;  /* 0x0000000618106981 */ /* 0x000f22000c2e1d00 */
[----:B-----5:R-:W-:-:S02]  /*15a0*/  SEL R86, R85, RZ, P5 ;  /* 0x000000ff55567207 */ /* 0x020fc40002800000 */
[----:B------:R-:W-:Y:S02]  /*15b0*/  SEL R90, R90, RZ, P5 ;  /* 0x000000ff5a5a7207 */ /* 0x000fe40002800000 */
[----:B------:R-:W-:Y:S02]  /*15c0*/  SEL R81, R94, RZ, P5 ;  /* 0x000000ff5e517207 */ /* 0x000fe40002800000 */
[----:B------:R-:W-:Y:S02]  /*15d0*/  SEL R64, R92, RZ, P5 ;  /* 0x000000ff5c407207 */ /* 0x000fe40002800000 */
[----:B------:R-:W-:-:S13]  /*15e0*/  ISETP.LT.U32.AND P5, PT, R80, 0x47, P2 ;  /* 0x000000475000780c */ /* 0x000fda00017a1070 */
[----:B------:R-:W5:Y:S04]  /*15f0*/  @P5 LDG.E.EL R98, desc[UR6][R50.64] ;  /* 0x0000000632625981 */ /* 0x000f68000c2e1900 */
[----:B------:R-:W5:Y:S04]  /*1600*/  @P5 LDG.E.EL R99, desc[UR6][R48.64] ;  /* 0x0000000630635981 */ /* 0x000f68000c2e1900 */
[----:B------:R-:W5:Y:S04]  /*1610*/  @P5 LDG.E.EL R100, desc[UR6][R46.64] ;  /* 0x000000062e645981 */ /* 0x000f68000c2e1900 */
[----:B------:R0:W5:Y:S01]  /*1620*/  @P5 LDG.E.EL R101, desc[UR6][R56.64] ;  /* 0x0000000638655981 */ /* 0x000162000c2e1900 */
[----:B------:R-:W-:Y:S01]  /*1630*/  FADD R88, R88, R91 ;  /* 0x0000005b58587221 */ /* 0x000fe20000000000 */
[----:B------:R-:W-:Y:S01]  /*1640*/  FADD R89, R89, R86 ;  /* 0x0000005659597221 */ /* 0x000fe20000000000 */
[----:B------:R-:W-:Y:S01]  /*1650*/  FADD R74, R95, R74 ;  /* 0x0000004a5f4a7221 */ /* 0x000fe20000000000 */
[----:B------:R-:W-:-:S02]  /*1660*/  IMAD.MOV.U32 R95, RZ, RZ, RZ ;  /* 0x000000ffff5f7224 */ /* 0x000fc400078e00ff */
[----:B------:R-:W-:Y:S01]  /*1670*/  FADD R73, R96, R73 ;  /* 0x0000004960497221 */ /* 0x000fe20000000000 */
[----:B------:R-:W-:Y:S02]  /*1680*/  CS2R R96, SRZ ;  /* 0x0000000000607805 */ /* 0x000fe4000001ff00 */
[----:B0-----:R-:W-:Y:S01]  /*1690*/  IADD3 R56, R40, 0x4, RZ ;  /* 0x0000000428387810 */ /* 0x001fe20007ffe0ff */
[----:B------:R-:W-:Y:S01]  /*16a0*/  FADD R76, R93, R76 ;  /* 0x0000004c5d4c7221 */ /* 0x000fe20000000000 */
[----:B------:R-:W-:-:S03]  /*16b0*/  IMAD.MOV.U32 R93, RZ, RZ, RZ ;  /* 0x000000ffff5d7224 */ /* 0x000fc600078e00ff */
[----:B------:R-:W-:Y:S02]  /*16c0*/  IMAD R57, R39, 0x40, R56 ;  /* 0x0000004027397824 */ /* 0x000fe400078e0238 */
[----:B------:R-:W-:Y:S01]  /*16d0*/  FADD R90, R87, R90 ;  /* 0x0000005a575a7221 */ /* 0x000fe20000000000 */
[----:B------:R-:W-:Y:S02]  /*16e0*/  IMAD R87, R43, 0x40, R80 ;  /* 0x000000402b577824 */ /* 0x000fe400078e0250 */
[----:B------:R-:W-:Y:S01]  /*16f0*/  FADD R78, R77, R78 ;  /* 0x0000004e4d4e7221 */ /* 0x000fe20000000000 */
[----:B------:R-:W-:Y:S01]  /*1700*/  IMAD.MOV.U32 R77, RZ, RZ, RZ ;  /* 0x000000ffff4d7224 */ /* 0x000fe200078e00ff */
[----:B--2---:R-:W-:Y:S02]  /*1710*/  SEL R49, R11, RZ, P6 ;  /* 0x000000ff0b317207 */ /* 0x004fe40003000000 */
[----:B------:R-:W-:Y:S02]  /*1720*/  SEL R50, R8, RZ, P6 ;  /* 0x000000ff08327207 */ /* 0x000fe40003000000 */
[----:B---3--:R-:W-:-:S02]  /*1730*/  SEL R91, R4, RZ, P6 ;  /* 0x000000ff045b7207 */ /* 0x008fc40003000000 */
[----:B------:R-:W-:Y:S02]  /*1740*/  SEL R94, R5, RZ, P6 ;  /* 0x000000ff055e7207 */ /* 0x000fe40003000000 */
[----:B------:R-:W-:Y:S02]  /*1750*/  SEL R85, R6, RZ, P6 ;  /* 0x000000ff06557207 */ /* 0x000fe40003000000 */
[----:B------:R-:W-:Y:S02]  /*1760*/  SEL R86, R7, RZ, P6 ;  /* 0x000000ff07567207 */ /* 0x000fe40003000000 */
[----:B------:R-:W-:Y:S02]  /*1770*/  SEL R51, R9, RZ, P6 ;  /* 0x000000ff09337207 */ /* 0x000fe40003000000 */
[----:B------:R-:W-:Y:S02]  /*1780*/  SEL R48, R10, RZ, P6 ;  /* 0x000000ff0a307207 */ /* 0x000fe40003000000 */
[----:B----4-:R-:W-:-:S02]  /*1790*/  SEL R92, R12, RZ, P6 ;  /* 0x000000ff0c5c7207 */ /* 0x010fc40003000000 */
[----:B------:R-:W-:Y:S02]  /*17a0*/  SEL R46, R13, RZ, P6 ;  /* 0x000000ff0d2e7207 */ /* 0x000fe40003000000 */
[----:B------:R-:W-:Y:S02]  /*17b0*/  SEL R47, R14, RZ, P6 ;  /* 0x000000ff0e2f7207 */ /* 0x000fe40003000000 */
[----:B------:R-:W-:Y:S02]  /*17c0*/  SEL R15, R15, RZ, P6 ;  /* 0x000000ff0f0f7207 */ /* 0x000fe40003000000 */
[----:B------:R-:W-:Y:S02]  /*17d0*/  SEL R11, R16, RZ, P6 ;  /* 0x000000ff100b7207 */ /* 0x000fe40003000000 */
[----:B------:R-:W-:Y:S02]  /*17e0*/  SEL R17, R17, RZ, P6 ;  /* 0x000000ff11117207 */ /* 0x000fe40003000000 */
[----:B------:R-:W-:-:S02]  /*17f0*/  SEL R18, R18, RZ, P6 ;  /* 0x000000ff12127207 */ /* 0x000fc40003000000 */
[----:B------:R-:W-:Y:S02]  /*1800*/  SEL R19, R19, RZ, P6 ;  /* 0x000000ff13137207 */ /* 0x000fe40003000000 */
[----:B------:R-:W-:Y:S02]  /*1810*/  ISETP.LT.U32.AND P6, PT, R41, 0x7, !P0 ;  /* 0x000000072900780c */ /* 0x000fe400047c1070 */
[----:B------:R-:W-:Y:S01]  /*1820*/  ISETP.LT.U32.AND P0, PT, R42, 0x8, !P0 ;  /* 0x000000082a00780c */ /* 0x000fe20004701070 */
[----:B------:R-:W-:Y:S01]  /*1830*/  IMAD R5, R43, 0x40, R56 ;  /* 0x000000402b057824 */ /* 0x000fe200078e0238 */
[----:B------:R-:W-:Y:S02]  /*1840*/  LEA R9, R39, R82, 0x6 ;  /* 0x0000005227097211 */ /* 0x000fe400078e30ff */
[----:B-----5:R-:W-:-:S07]  /*1850*/  SEL R12, R98, RZ, P5 ;  /* 0x000000ff620c7207 */ /* 0x020fce0002800000 */
[----:B------:R0:W2:Y:S01]  /*1860*/  @P6 LDG.E.EL R95, desc[UR6][R44.64] ;  /* 0x000000062c5f6981 */ /* 0x0000a2000c2e1900 */
[----:B------:R-:W-:Y:S02]  /*1870*/  SEL R14, R99, RZ, P5 ;  /* 0x000000ff630e7207 */ /* 0x000fe40002800000 */
[----:B------:R-:W-:Y:S02]  /*1880*/  SEL R13, R100, RZ, P5 ;  /* 0x000000ff640d7207 */ /* 0x000fe40002800000 */
[----:B------:R-:W-:Y:S01]  /*1890*/  SEL R10, R101, RZ, P5 ;  /* 0x000000ff650a7207 */ /* 0x000fe20002800000 */
[----:B------:R1:W3:Y:S01]  /*18a0*/  @P6 LDG.E.EL R97, desc[UR6][R52.64] ;  /* 0x0000000634616981 */ /* 0x0002e2000c2e1900 */
[----:B------:R-:W-:Y:S02]  /*18b0*/  ISETP.LT.U32.AND P5, PT, R80, 0x47, P1 ;  /* 0x000000475000780c */ /* 0x000fe40000fa1070 */
[----:B0-----:R-:W-:Y:S01]  /*18c0*/  CS2R R44, SRZ ;  /* 0x00000000002c7805 */ /* 0x001fe2000001ff00 */
[----:B------:R-:W-:-:S04]  /*18d0*/  IMAD.WIDE R4, R5, 0x4, R2 ;  /* 0x0000000405047825 */ /* 0x000fc800078e0202 */
[----:B------:R-:W-:Y:S01]  /*18e0*/  IMAD R7, R43, 0x40, R82 ;  /* 0x000000402b077824 */ /* 0x000fe200078e0252 */
[----:B------:R0:W4:Y:S01]  /*18f0*/  @P0 LDG.E.EL R96, desc[UR6][R4.64] ;  /* 0x0000000604600981 */ /* 0x000122000c2e1900 */
[----:B------:R-:W-:Y:S01]  /*1900*/  IMAD.WIDE R8, R9, 0x4, R2 ;  /* 0x0000000409087825 */ /* 0x000fe200078e0202 */
[----:B------:R-:W-:Y:S02]  /*1910*/  MOV R16, RZ ;  /* 0x000000ff00107202 */ /* 0x000fe40000000f00 */
[----:B------:R5:W4:Y:S01]  /*1920*/  @P6 LDG.E.EL R93, desc[UR6][R54.64] ;  /* 0x00000006365d6981 */ /* 0x000b22000c2e1900 */
[----:B-1----:R-:W-:Y:S02]  /*1930*/  IMAD R53, R35, 0x40, R82 ;  /* 0x0000004023357824 */ /* 0x002fe400078e0252 */
[----:B------:R-:W-:Y:S01]  /*1940*/  IMAD.MOV.U32 R52, RZ, RZ, RZ ;  /* 0x000000ffff347224 */ /* 0x000fe200078e00ff */
[----:B------:R1:W4:Y:S01]  /*1950*/  @P5 LDG.E.EL R45, desc[UR6][R8.64] ;  /* 0x00000006082d5981 */ /* 0x000322000c2e1900 */
[----:B------:R-:W-:-:S03]  /*1960*/  IMAD.WIDE R6, R7, 0x4, R2 ;  /* 0x0000000407067825 */ /* 0x000fc600078e0202 */
[----:B------:R-:W4:Y:S01]  /*1970*/  @P6 LDG.E.EL R16, desc[UR6][R58.64] ;  /* 0x000000063a106981 */ /* 0x000f22000c2e1900 */
[--C-:B0-----:R-:W-:Y:S01]  /*1980*/  IMAD.WIDE R4, R53, 0x4, R2.reuse ;  /* 0x0000000435047825 */ /* 0x101fe200078e0202 */
[----:B------:R-:W-:Y:S02]  /*1990*/  LEA R53, R37, R82, 0x6 ;  /* 0x0000005225357211 */ /* 0x000fe400078e30ff */
[----:B-----5:R-:W-:Y:S01]  /*19a0*/  CS2R R54, SRZ ;  /* 0x0000000000367805 */ /* 0x020fe2000001ff00 */
[----:B------:R0:W5:Y:S01]  /*19b0*/  @P5 LDG.E.EL R44, desc[UR6][R6.64] ;  /* 0x00000006062c5981 */ /* 0x000162000c2e1900 */
[--C-:B-1----:R-:W-:Y:S01]  /*19c0*/  IMAD.WIDE R8, R57, 0x4, R2.reuse ;  /* 0x0000000439087825 */ /* 0x102fe200078e0202 */
[----:B------:R-:W-:Y:S02]  /*19d0*/  LEA R57, R35, R56, 0x6 ;  /* 0x0000003823397211 */ /* 0x000fe400078e30ff */
[----:B------:R1:W5:Y:S01]  /*19e0*/  @P5 LDG.E.EL R52, desc[UR6][R4.64] ;  /* 0x0000000604345981 */ /* 0x000362000c2e1900 */
[----:B0-----:R-:W-:-:S04]  /*19f0*/  IMAD.WIDE R6, R53, 0x4, R2 ;  /* 0x0000000435067825 */ /* 0x001fc800078e0202 */
[----:B-1----:R-:W-:Y:S01]  /*1a00*/  IMAD.WIDE R4, R57, 0x4, R2 ;  /* 0x0000000439047825 */ /* 0x002fe200078e0202 */
[----:B------:R0:W5:Y:S03]  /*1a10*/  @P5 LDG.E.EL R55, desc[UR6][R6.64] ;  /* 0x0000000606375981 */ /* 0x000166000c2e1900 */
[----:B------:R-:W-:Y:S01]  /*1a20*/  IMAD R57, R37, 0x40, R56 ;  /* 0x0000004025397824 */ /* 0x000fe200078e0238 */
[----:B------:R-:W-:Y:S01]  /*1a30*/  IADD3 R56, R40, 0xf, RZ ;  /* 0x0000000f28387810 */ /* 0x000fe20007ffe0ff */
[----:B------:R-:W-:Y:S01]  /*1a40*/  IMAD.MOV.U32 R53, RZ, RZ, RZ ;  /* 0x000000ffff357224 */ /* 0x000fe200078e00ff */
[----:B------:R1:W5:Y:S02]  /*1a50*/  @P0 LDG.E.EL R54, desc[UR6][R4.64] ;  /* 0x0000000604360981 */ /* 0x000364000c2e1900 */
[----:B------:R-:W-:Y:S01]  /*1a60*/  ISETP.LT.U32.AND P4, PT, R56, 0x47, P4 ;  /* 0x000000473800780c */ /* 0x000fe20002781070 */
[----:B------:R-:W-:-:S02]  /*1a70*/  IMAD.MOV.U32 R58, RZ, RZ, RZ ;  /* 0x000000ffff3a7224 */ /* 0x000fc400078e00ff */
[----:B0-----:R-:W-:Y:S01]  /*1a80*/  IMAD.WIDE R6, R57, 0x4, R2 ;  /* 0x0000000439067825 */ /* 0x001fe200078e0202 */
[----:B------:R-:W5:Y:S01]  /*1a90*/  @P0 LDG.E.EL R53, desc[UR6][R8.64] ;  /* 0x0000000608350981 */ /* 0x000f62000c2e1900 */
[----:B------:R-:W-:Y:S02]  /*1aa0*/  LEA R57, R39, R80, 0x6 ;  /* 0x0000005027397211 */ /* 0x000fe400078e30ff */
[----:B------:R-:W-:Y:S01]  /*1ab0*/  FADD R59, R84, R81 ;  /* 0x00000051543b7221 */ /* 0x000fe20000000000 */
[----:B------:R-:W-:Y:S01]  /*1ac0*/  IMAD.MOV.U32 R82, RZ, RZ, RZ ;  /* 0x000000ffff527224 */ /* 0x000fe200078e00ff */
[----:B------:R0:W5:Y:S01]  /*1ad0*/  @P0 LDG.E.EL R58, desc[UR6][R6.64] ;  /* 0x00000006063a0981 */ /* 0x000162000c2e1900 */
[----:B-1----:R-:W-:-:S04]  /*1ae0*/  IMAD.WIDE R4, R87, 0x4, R2 ;  /* 0x0000000457047825 */ /* 0x002fc800078e0202 */
[----:B------:R-:W-:Y:S01]  /*1af0*/  FADD R92, R79, R92 ;  /* 0x0000005c4f5c7221 */ /* 0x000fe20000000000 */
[----:B------:R-:W-:Y:S01]  /*1b00*/  HFMA2.MMA R84, -RZ, RZ, 0, 0 ;  /* 0x00000000ff547435 */ /* 0x000fe200000001ff */
[----:B------:R-:W-:Y:S01]  /*1b10*/  FADD R83, R83, R50 ;  /* 0x0000003253537221 */ /* 0x000fe20000000000 */
[--C-:B------:R-:W-:Y:S01]  /*1b20*/  IMAD R79, R35, 0x40, R80.reuse ;  /* 0x00000040234f7824 */ /* 0x100fe200078e0250 */
[----:B------:R1:W5:Y:S01]  /*1b30*/  @P4 LDG.E.EL R82, desc[UR6][R4.64] ;  /* 0x0000000604524981 */ /* 0x000362000c2e1900 */
[----:B------:R-:W-:Y:S02]  /*1b40*/  IMAD R81, R37, 0x40, R80 ;  /* 0x0000004025517824 */ /* 0x000fe400078e0250 */
[----:B------:R-:W-:Y:S02]  /*1b50*/  IMAD.MOV.U32 R50, RZ, RZ, RZ ;  /* 0x000000ffff327224 */ /* 0x000fe400078e00ff */
[----:B0-----:R-:W-:-:S04]  /*1b60*/  IMAD.WIDE R6, R57, 0x4, R2 ;  /* 0x0000000439067825 */ /* 0x001fc800078e0202 */
[--C-:B------:R-:W-:Y:S01]  /*1b70*/  IMAD.WIDE R8, R81, 0x4, R2.reuse ;  /* 0x0000000451087825 */ /* 0x100fe200078e0202 */
[----:B------:R0:W5:Y:S03]  /*1b80*/  @P4 LDG.E.EL R50, desc[UR6][R6.64] ;  /* 0x0000000606324981 */ /* 0x000166000c2e1900 */
[----:B-1----:R-:W-:Y:S01]  /*1b90*/  IMAD.WIDE R4, R79, 0x4, R2 ;  /* 0x000000044f047825 */ /* 0x002fe200078e0202 */
[----:B------:R-:W5:Y:S04]  /*1ba0*/  @P4 LDG.E.EL R77, desc[UR6][R8.64] ;  /* 0x00000006084d4981 */ /* 0x000f68000c2e1900 */
[----:B------:R1:W5:Y:S01]  /*1bb0*/  @P4 LDG.E.EL R84, desc[UR6][R4.64] ;  /* 0x0000000604544981 */ /* 0x000362000c2e1900 */
        /* <DEDUP_REMOVED lines=10> */
[----:B------:R-:W-:Y:S01]  /*1c60*/  IADD3 R69, R87, 0x1, RZ ;  /* 0x0000000157457810 */ /* 0x000fe20007ffe0ff */
[----:B------:R-:W-:Y:S01]  /*1c70*/  VIADD R67, R57, 0x1 ;  /* 0x0000000139437836 */ /* 0x000fe20000000000 */
[----:B------:R-:W-:Y:S01]  /*1c80*/  IADD3 R59, R79, 0x1, RZ ;  /* 0x000000014f3b7810 */ /* 0x000fe20007ffe0ff */
[----:B0-----:R-:W-:-:S02]  /*1c90*/  VIADD R7, R81, 0x1 ;  /* 0x0000000151077836 */ /* 0x001fc40000000000 */
[----:B------:R-:W-:Y:S01]  /*1ca0*/  FADD R85, R78, R85 ;  /* 0x000000554e557221 */ /* 0x000fe20000000000 */
[----:B------:R-:W-:Y:S01]  /*1cb0*/  FADD R70, R73, R70 ;  /* 0x0000004649467221 */ /* 0x000fe20000000000 */
[----:B------:R-:W-:Y:S01]  /*1cc0*/  FADD R49, R74, R49 ;  /* 0x000000314a317221 */ /* 0x000fe20000000000 */
[----:B------:R-:W-:Y:S01]  /*1cd0*/  FADD R47, R66, R47 ;  /* 0x0000002f422f7221 */ /* 0x000fe20000000000 */
[----:B-1----:R-:W-:Y:S01]  /*1ce0*/  CS2R R4, SRZ ;  /* 0x0000000000047805 */ /* 0x002fe2000001ff00 */
[----:B------:R-:W-:Y:S02]  /*1cf0*/  IMAD.MOV.U32 R6, RZ, RZ, RZ ;  /* 0x000000ffff067224 */ /* 0x000fe400078e00ff */
[----:B------:R-:W-:Y:S02]  /*1d00*/  IMAD.MOV.U32 R73, RZ, RZ, RZ ;  /* 0x000000ffff497224 */ /* 0x000fe400078e00ff */
[----:B------:R-:W-:-:S04]  /*1d10*/  IMAD.WIDE R68, R69, 0x4, R2 ;  /* 0x0000000445447825 */ /* 0x000fc800078e0202 */
[----:B------:R-:W-:-:S04]  /*1d20*/  IMAD.WIDE R66, R67, 0x4, R2 ;  /* 0x0000000443427825 */ /* 0x000fc800078e0202 */
[----:B------:R-:W-:Y:S01]  /*1d30*/  FADD R64, R61, R64 ;  /* 0x000000403d407221 */ /* 0x000fe20000000000 */
[----:B------:R-:W-:Y:S01]  /*1d40*/  FADD R14, R83, R14 ;  /* 0x0000000e530e7221 */ /* 0x000fe20000000000 */
[----:B------:R-:W-:Y:S02]  /*1d50*/  FADD R18, R65, R18 ;  /* 0x0000001241127221 */ /* 0x000fe40000000000 */
[----:B------:R-:W-:Y:S01]  /*1d60*/  FADD R76, R64, R17 ;  /* 0x00000011404c7221 */ /* 0x000fe20000000000 */
[----:B------:R-:W-:Y:S02]  /*1d70*/  VIADD R65, R81, 0x2 ;  /* 0x0000000251417836 */ /* 0x000fe40000000000 */
[----:B------:R-:W-:Y:S01]  /*1d80*/  FADD R89, R89, R94 ;  /* 0x0000005e59597221 */ /* 0x000fe20000000000 */
[----:B------:R-:W-:Y:S01]  /*1d90*/  FADD R15, R70, R15 ;  /* 0x0000000f460f7221 */ /* 0x000fe20000000000 */
[----:B------:R-:W-:Y:S01]  /*1da0*/  FADD R70, R60, R63 ;  /* 0x0000003f3c467221 */ /* 0x000fe20000000000 */
[----:B------:R-:W-:Y:S01]  /*1db0*/  IADD3 R71, R87, 0x3, RZ ;  /* 0x0000000357477810 */ /* 0x000fe20007ffe0ff */
[----:B------:R-:W-:Y:S01]  /*1dc0*/  IMAD.WIDE R64, R65, 0x4, R2 ;  /* 0x0000000441407825 */ /* 0x000fe200078e0202 */
[----:B------:R-:W-:-:S03]  /*1dd0*/  IADD3 R63, R79, 0x2, RZ ;  /* 0x000000024f3f7810 */ /* 0x000fc60007ffe0ff */
[----:B------:R-:W-:Y:S01]  /*1de0*/  FADD R19, R70, R19 ;  /* 0x0000001346137221 */ /* 0x000fe20000000000 */
[----:B------:R-:W-:Y:S01]  /*1df0*/  FADD R11, R62, R11 ;  /* 0x0000000b3e0b7221 */ /* 0x000fe20000000000 */
[----:B------:R-:W-:Y:S02]  /*1e00*/  IMAD.MOV.U32 R72, RZ, RZ, RZ ;  /* 0x000000ffff487224 */ /* 0x000fe400078e00ff */
[----:B------:R-:W-:-:S04]  /*1e10*/  IMAD.WIDE R70, R71, 0x4, R2 ;  /* 0x0000000447467825 */ /* 0x000fc800078e0202 */
[----:B------:R-:W-:Y:S01]  /*1e20*/  IMAD.WIDE R62, R63, 0x4, R2 ;  /* 0x000000043f3e7825 */ /* 0x000fe200078e0202 */
[----:B------:R-:W-:-:S05]  /*1e30*/  IADD3 R61, R57, 0x2, RZ ;  /* 0x00000002393d7810 */ /* 0x000fca0007ffe0ff */
[----:B------:R-:W-:Y:S01]  /*1e40*/  IMAD.WIDE R60, R61, 0x4, R2 ;  /* 0x000000043d3c7825 */ /* 0x000fe200078e0202 */
[----:B--2---:R-:W-:Y:S02]  /*1e50*/  SEL R90, R95, RZ, P6 ;  /* 0x000000ff5f5a7207 */ /* 0x004fe40003000000 */
[----:B---3--:R-:W-:Y:S02]  /*1e60*/  SEL R97, R97, RZ, P6 ;  /* 0x000000ff61617207 */ /* 0x008fe40003000000 */
[----:B----4-:R-:W-:Y:S02]  /*1e70*/  SEL R93, R93, RZ, P6 ;  /* 0x000000ff5d5d7207 */ /* 0x010fe40003000000 */
[----:B------:R-:W-:Y:S02]  /*1e80*/  SEL R45, R45, RZ, P5 ;  /* 0x000000ff2d2d7207 */ /* 0x000fe40002800000 */
[----:B------:R-:W-:Y:S02]  /*1e90*/  SEL R88, R16, RZ, P6 ;  /* 0x000000ff10587207 */ /* 0x000fe40003000000 */
[----:B------:R-:W-:-:S02]  /*1ea0*/  ISETP.GE.U32.AND P6, PT, R56, 0x47, PT ;  /* 0x000000473800780c */ /* 0x000fc40003fc6070 */
[----:B-----5:R-:W-:Y:S02]  /*1eb0*/  SEL R8, R44, RZ, P5 ;  /* 0x000000ff2c087207 */ /* 0x020fe40002800000 */
[----:B------:R-:W-:Y:S02]  /*1ec0*/  SEL R16, R52, RZ, P5 ;  /* 0x000000ff34107207 */ /* 0x000fe40002800000 */
[----:B------:R-:W-:Y:S02]  /*1ed0*/  SEL R9, R55, RZ, P5 ;  /* 0x000000ff37097207 */ /* 0x000fe40002800000 */
[----:B------:R-:W-:Y:S02]  /*1ee0*/  ISETP.GT.AND P5, PT, R41, RZ, !P6 ;  /* 0x000000ff2900720c */ /* 0x000fe400077a4270 */
[----:B------:R-:W-:Y:S02]  /*1ef0*/  SEL R75, R96, RZ, P0 ;  /* 0x000000ff604b7207 */ /* 0x000fe40000000000 */
[----:B------:R-:W-:-:S02]  /*1f00*/  SEL R80, R54, RZ, P0 ;  /* 0x000000ff36507207 */ /* 0x000fc40000000000 */
[----:B------:R-:W-:Y:S01]  /*1f10*/  SEL R78, R53, RZ, P0 ;  /* 0x000000ff354e7207 */ /* 0x000fe20000000000 */
[----:B------:R-:W-:-:S06]  /*1f20*/  IMAD.WIDE R52, R7, 0x4, R2 ;  /* 0x0000000407347825 */ /* 0x000fcc00078e0202 */
[----:B------:R-:W2:Y:S01]  /*1f30*/  @P5 LDG.E.EL R5, desc[UR6][R68.64] ;  /* 0x0000000644055981 */ /* 0x000ea2000c2e1900 */
[----:B------:R-:W-:Y:S01]  /*1f40*/  SEL R74, R58, RZ, P0 ;  /* 0x000000ff3a4a7207 */ /* 0x000fe20000000000 */
[----:B------:R-:W-:Y:S01]  /*1f50*/  IMAD.WIDE R58, R59, 0x4, R2 ;  /* 0x000000043b3a7825 */ /* 0x000fe200078e0202 */
[----:B------:R-:W-:Y:S01]  /*1f60*/  ISETP.GT.AND P0, PT, R29, RZ, !P6 ;  /* 0x000000ff1d00720c */ /* 0x000fe20007704270 */
[----:B------:R-:W3:Y:S01]  /*1f70*/  @P5 LDG.E.EL R4, desc[UR6][R66.64] ;  /* 0x0000000642045981 */ /* 0x000ee2000c2e1900 */
[----:B------:R-:W-:-:S03]  /*1f80*/  IADD3 R55, R87, 0x2, RZ ;  /* 0x0000000257377810 */ /* 0x000fc60007ffe0ff */
[----:B------:R-:W4:Y:S04]  /*1f90*/  @P5 LDG.E.EL R6, desc[UR6][R58.64] ;  /* 0x000000063a065981 */ /* 0x000f28000c2e1900 */
[----:B------:R-:W5:Y:S01]  /*1fa0*/  @P5 LDG.E.EL R73, desc[UR6][R52.64] ;  /* 0x0000000634495981 */ /* 0x000f62000c2e1900 */
[----:B------:R-:W-:Y:S01]  /*1fb0*/  SEL R83, R82, RZ, P4 ;  /* 0x000000ff52537207 */ /* 0x000fe20002000000 */
[----:B------:R-:W-:Y:S01]  /*1fc0*/  IMAD.MOV.U32 R7, RZ, RZ, RZ ;  /* 0x000000ffff077224 */ /* 0x000fe200078e00ff */
[----:B------:R-:W-:Y:S01]  /*1fd0*/  SEL R17, R50, RZ, P4 ;  /* 0x000000ff32117207 */ /* 0x000fe20002000000 */
[----:B------:R-:W-:Y:S01]  /*1fe0*/  IMAD.WIDE R54, R55, 0x4, R2 ;  /* 0x0000000437367825 */ /* 0x000fe200078e0202 */
[----:B------:R-:W-:Y:S02]  /*1ff0*/  SEL R77, R77, RZ, P4 ;  /* 0x000000ff4d4d7207 */ /* 0x000fe40002000000 */
[----:B------:R-:W-:-:S02]  /*2000*/  CS2R R94, SRZ ;  /* 0x00000000005e7805 */ /* 0x000fc4000001ff00 */
[----:B------:R-:W5:Y:S01]  /*2010*/  @P0 LDG.E.EL R7, desc[UR6][R54.64] ;  /* 0x0000000636070981 */ /* 0x000f62000c2e1900 */
[----:B------:R-:W-:Y:S02]  /*2020*/  SEL R50, R84, RZ, P4 ;  /* 0x000000ff54327207 */ /* 0x000fe40002000000 */
[----:B------:R-:W-:Y:S01]  /*2030*/  ISETP.GT.AND P4, PT, R38, RZ, !P6 ;  /* 0x000000ff2600720c */ /* 0x000fe20007784270 */
[----:B------:R-:W5:Y:S01]  /*2040*/  @P0 LDG.E.EL R95, desc[UR6][R64.64] ;  /* 0x00000006405f0981 */ /* 0x000f62000c2e1900 */
[----:B------:R-:W-:-:S03]  /*2050*/  MOV R96, RZ ;  /* 0x000000ff00607202 */ /* 0x000fc60000000f00 */
[----:B------:R-:W5:Y:S01]  /*2060*/  @P0 LDG.E.EL R72, desc[UR6][R62.64] ;  /* 0x000000063e480981 */ /* 0x000f62000c2e1900 */
[----:B------:R-:W-:-:S06]  /*2070*/  IMAD.MOV.U32 R44, RZ, RZ, RZ ;  /* 0x000000ffff2c7224 */ /* 0x000fcc00078e00ff */
[----:B------:R-:W5:Y:S04]  /*2080*/  @P0 LDG.E.EL R44, desc[UR6][R60.64] ;  /* 0x000000063c2c0981 */ /* 0x000f68000c2e1900 */
[----:B------:R-:W5:Y:S01]  /*2090*/  @P4 LDG.E.EL R96, desc[UR6][R70.64] ;  /* 0x0000000646604981 */ /* 0x000f62000c2e1900 */
[----:B------:R-:W-:Y:S01]  /*20a0*/  FADD R12, R91, R12 ;  /* 0x0000000c5b0c7221 */ /* 0x000fe20000000000 */
[----:B------:R-:W-:-:S03]  /*20b0*/  FADD R88, R89, R88 ;  /* 0x0000005859587221 */ /* 0x000fc60000000000 */
[----:B------:R-:W-:Y:S01]  /*20c0*/  FADD R83, R12, R83 ;  /* 0x000000530c537221 */ /* 0x000fe20000000000 */
[----:B------:R-:W-:Y:S01]  /*20d0*/  FADD R46, R46, R93 ;  /* 0x0000005d2e2e7221 */ /* 0x000fe20000000000 */
[----:B------:R-:W-:Y:S01]  /*20e0*/  FADD R76, R76, R97 ;  /* 0x000000614c4c7221 */ /* 0x000fe20000000000 */
[----:B------:R-:W-:Y:S01]  /*20f0*/  FADD R93, R47, R16 ;  /* 0x000000102f5d7221 */ /* 0x000fe20000000000 */
[----:B------:R-:W-:Y:S01]  /*2100*/  FADD R97, R18, R9 ;  /* 0x0000000912617221 */ /* 0x000fe20000000000 */
[----:B------:R-:W-:Y:S01]  /*2110*/  FADD R82, R19, R74 ;  /* 0x0000004a13527221 */ /* 0x000fe20000000000 */
[----:B------:R-:W-:Y:S01]  /*2120*/  FADD R84, R14, R17 ;  /* 0x000000110e547221 */ /* 0x000fe20000000000 */
[----:B------:R-:W-:Y:S02]  /*2130*/  CS2R R16, SRZ ;  /* 0x0000000000107805 */ /* 0x000fe4000001ff00 */
[----:B------:R-:W-:Y:S02]  /*2140*/  CS2R R18, SRZ ;  /* 0x0000000000127805 */ /* 0x000fe4000001ff00 */
[----:B------:R-:W-:Y:S01]  /*2150*/  ISETP.LT.U32.AND P3, PT, R56, 0x47, P3 ;  /* 0x000000473800780c */ /* 0x000fe20001f61070 */
        /* <DEDUP_REMOVED lines=9> */
[----:B------:R-:W-:-:S02]  /*21f0*/  IADD3 R75, R79, 0x3, RZ ;  /* 0x000000034f4b7810 */ /* 0x000fc40007ffe0ff */
[----:B------:R-:W-:Y:S01]  /*2200*/  CS2R R48, SRZ ;  /* 0x0000000000307805 */ /* 0x000fe2000001ff00 */
[----:B------:R-:W-:Y:S01]  /*2210*/  VIADD R77, R81, 0x3 ;  /* 0x00000003514d7836 */ /* 0x000fe20000000000 */
[----:B------:R-:W-:Y:S01]  /*2220*/  MOV R81, RZ ;  /* 0x000000ff00517202 */ /* 0x000fe20000000f00 */
[----:B------:R-:W-:Y:S02]  /*2230*/  IMAD.MOV.U32 R79, RZ, RZ, RZ ;  /* 0x000000ffff4f7224 */ /* 0x000fe400078e00ff */
[----:B------:R-:W-:-:S04]  /*2240*/  IMAD.WIDE R74, R75, 0x4, R2 ;  /* 0x000000044b4a7825 */ /* 0x000fc800078e0202 */
[----:B------:R-:W-:Y:S01]  /*2250*/  FADD R80, R15, R80 ;  /* 0x000000500f507221 */ /* 0x000fe20000000000 */
[----:B------:R-:W-:Y:S02]  /*2260*/  CS2R R10, SRZ ;  /* 0x00000000000a7805 */ /* 0x000fe4000001ff00 */
[----:B------:R-:W-:Y:S01]  /*2270*/  CS2R R14, SRZ ;  /* 0x00000000000e7805 */ /* 0x000fe2000001ff00 */
[----:B------:R-:W5:Y:S01]  /*2280*/  @P4 LDG.E.EL R81, desc[UR6][R74.64] ;  /* 0x000000064a514981 */ /* 0x000f62000c2e1900 */
[C---:B------:R-:W-:Y:S02]  /*2290*/  ISETP.LT.U32.AND P2, PT, R56.reuse, 0x47, P2 ;  /* 0x000000473800780c */ /* 0x040fe40001741070 */
[----:B------:R-:W-:Y:S01]  /*22a0*/  ISETP.LT.U32.AND P1, PT, R56, 0x47, P1 ;  /* 0x000000473800780c */ /* 0x000fe20000f21070 */
[----:B------:R-:W-:Y:S01]  /*22b0*/  IMAD.MOV.U32 R56, RZ, RZ, RZ ;  /* 0x000000ffff387224 */ /* 0x000fe200078e00ff */
[----:B--2---:R-:W-:Y:S02]  /*22c0*/  SEL R5, R5, RZ, P5 ;  /* 0x000000ff05057207 */ /* 0x004fe40002800000 */
[----:B---3--:R-:W-:-:S02]  /*22d0*/  SEL R12, R4, RZ, P5 ;  /* 0x000000ff040c7207 */ /* 0x008fc40002800000 */
[----:B----4-:R-:W-:Y:S02]  /*22e0*/  SEL R89, R6, RZ, P5 ;  /* 0x000000ff06597207 */ /* 0x010fe40002800000 */
[----:B-----5:R-:W-:Y:S02]  /*22f0*/  SEL R73, R73, RZ, P5 ;  /* 0x000000ff49497207 */ /* 0x020fe40002800000 */
[----:B------:R-:W-:Y:S01]  /*2300*/  ISETP.GE.AND P5, PT, R40, 0x40, PT ;  /* 0x000000402800780c */ /* 0x000fe20003fa6270 */
[----:B------:R-:W-:Y:S01]  /*2310*/  FADD R87, R88, R5 ;  /* 0x0000000558577221 */ /* 0x000fe20000000000 */
[----:B------:R-:W-:Y:S01]  /*2320*/  FADD R88, R51, R12 ;  /* 0x0000000c33587221 */ /* 0x000fe20000000000 */
[----:B------:R-:W-:Y:S02]  /*2330*/  CS2R R50, SRZ ;  /* 0x0000000000327805 */ /* 0x000fe4000001ff00 */
[----:B------:R-:W-:Y:S02]  /*2340*/  CS2R R4, SRZ ;  /* 0x0000000000047805 */ /* 0x000fe4000001ff00 */
[----:B------:R-:W-:Y:S01]  /*2350*/  SEL R91, R7, RZ, P0 ;  /* 0x000000ff075b7207 */ /* 0x000fe20000000000 */
[----:B------:R-:W-:Y:S01]  /*2360*/  HFMA2.MMA R7, -RZ, RZ, 0, 0 ;  /* 0x00000000ff077435 */ /* 0x000fe200000001ff */
[----:B------:R-:W-:-:S02]  /*2370*/  IMAD.MOV.U32 R6, RZ, RZ, RZ ;  /* 0x000000ffff067224 */ /* 0x000fc400078e00ff */
[----:B------:R-:W-:Y:S02]  /*2380*/  FADD R90, R76, R73 ;  /* 0x000000494c5a7221 */ /* 0x000fe40000000000 */
[----:B------:R0:W2:Y:S01]  /*2390*/  @!P5 LDG.E.EL.128 R16, desc[UR6][R24.64] ;  /* 0x000000061810d981 */ /* 0x0000a2000c2e1d00 */
[----:B------:R-:W-:Y:S02]  /*23a0*/  VIADD R73, R57, 0x3 ;  /* 0x0000000339497836 */ /* 0x000fe40000000000 */
[----:B------:R-:W-:Y:S01]  /*23b0*/  IMAD.WIDE R76, R77, 0x4, R2 ;  /* 0x000000044d4c7825 */ /* 0x000fe200078e0202 */
[----:B------:R-:W3:Y:S01]  /*23c0*/  @P3 LDG.E.EL.128 R48, desc[UR6][R66.64] ;  /* 0x0000000642303981 */ /* 0x000ee2000c2e1d00 */
[----:B------:R-:W-:Y:S02]  /*23d0*/  SEL R72, R72, RZ, P0 ;  /* 0x000000ff48487207 */ /* 0x000fe40000000000 */
[----:B------:R-:W-:Y:S01]  /*23e0*/  FADD R91, R8, R91 ;  /* 0x0000005b085b7221 */ /* 0x000fe20000000000 */
[----:B------:R1:W4:Y:S01]  /*23f0*/  @!P5 LDG.E.EL.128 R4, desc[UR6][R26.64] ;  /* 0x000000061a04d981 */ /* 0x000322000c2e1d00 */
[----:B0-----:R-:W-:-:S02]  /*2400*/  SEL R24, R95, RZ, P0 ;  /* 0x000000ff5f187207 */ /* 0x001fc40000000000 */
[----:B------:R-:W-:Y:S01]  /*2410*/  CS2R R12, SRZ ;  /* 0x00000000000c7805 */ /* 0x000fe2000001ff00 */
[----:B------:R-:W5:Y:S02]  /*2420*/  @P4 LDG.E.EL R79, desc[UR6][R76.64] ;  /* 0x000000064c4f4981 */ /* 0x000f64000c2e1900 */
[----:B------:R-:W-:Y:S01]  /*2430*/  FADD R57, R97, R24 ;  /* 0x0000001861397221 */ /* 0x000fe20000000000 */
[----:B------:R-:W-:Y:S01]  /*2440*/  SEL R25, R96, RZ, P4 ;  /* 0x000000ff60197207 */ /* 0x000fe20002000000 */
[----:B------:R-:W-:Y:S01]  /*2450*/  HFMA2.MMA R24, -RZ, RZ, 0, 0 ;  /* 0x00000000ff187435 */ /* 0x000fe200000001ff */
[----:B------:R-:W-:Y:S01]  /*2460*/  FADD R93, R93, R72 ;  /* 0x000000485d5d7221 */ /* 0x000fe20000000000 */
[----:B-1----:R-:W-:Y:S02]  /*2470*/  CS2R R26, SRZ ;  /* 0x00000000001a7805 */ /* 0x002fe4000001ff00 */
[----:B------:R-:W-:Y:S01]  /*2480*/  CS2R R8, SRZ ;  /* 0x0000000000087805 */ /* 0x000fe2000001ff00 */
[----:B------:R-:W-:Y:S01]  /*2490*/  FADD R66, R98, R25 ;  /* 0x0000001962427221 */ /* 0x000fe20000000000 */
[----:B------:R-:W-:Y:S01]  /*24a0*/  IMAD.MOV.U32 R25, RZ, RZ, RZ ;  /* 0x000000ffff197224 */ /* 0x000fe200078e00ff */
[----:B------:R-:W-:Y:S01]  /*24b0*/  SEL R44, R44, RZ, P0 ;  /* 0x000000ff2c2c7207 */ /* 0x000fe20000000000 */
[----:B------:R-:W-:Y:S01]  /*24c0*/  IMAD.WIDE R72, R73, 0x4, R2 ;  /* 0x0000000449487825 */ /* 0x000fe200078e0202 */
[----:B------:R0:W2:Y:S03]  /*24d0*/  @!P5 LDG.E.EL.128 R12, desc[UR6][R22.64] ;  /* 0x00000006160cd981 */ /* 0x0000a6000c2e1d00 */
[----:B------:R-:W-:Y:S01]  /*24e0*/  FADD R89, R46, R89 ;  /* 0x000000592e597221 */ /* 0x000fe20000000000 */
[----:B------:R-:W2:Y:S01]  /*24f0*/  @P4 LDG.E.EL R94, desc[UR6][R72.64] ;  /* 0x00000006485e4981 */ /* 0x000ea2000c2e1900 */
[----:B------:R-:W-:-:S03]  /*2500*/  FADD R92, R45, R44 ;  /* 0x0000002c2d5c7221 */ /* 0x000fc60000000000 */
[----:B------:R1:W3:Y:S01]  /*2510*/  @P3 LDG.E.EL.128 R24, desc[UR6][R52.64] ;  /* 0x0000000634183981 */ /* 0x0002e2000c2e1d00 */
[----:B------:R-:W-:Y:S02]  /*2520*/  ISETP.LT.U32.AND P0, PT, R41, 0x7, !P6 ;  /* 0x000000072900780c */ /* 0x000fe40007701070 */
[----:B0-----:R-:W-:Y:S01]  /*2530*/  CS2R R22, SRZ ;  /* 0x0000000000167805 */ /* 0x001fe2000001ff00 */
[----:B------:R0:W3:Y:S01]  /*2540*/  @!P5 LDG.E.EL.128 R8, desc[UR6][R20.64] ;  /* 0x000000061408d981 */ /* 0x0000e2000c2e1d00 */
[----:B------:R-:W-:Y:S02]  /*2550*/  CS2R R44, SRZ ;  /* 0x00000000002c7805 */ /* 0x000fe4000001ff00 */
[----:B------:R-:W-:Y:S01]  /*2560*/  CS2R R46, SRZ ;  /* 0x00000000002e7805 */ /* 0x000fe2000001ff00 */
[----:B-1----:R-:W-:-:S05]  /*2570*/  VIADD R52, R40, 0xb ;  /* 0x0000000b28347836 */ /* 0x002fca0000000000 */
[----:B------:R1:W4:Y:S01]  /*2580*/  @P3 LDG.E.EL.128 R44, desc[UR6][R68.64] ;  /* 0x00000006442c3981 */ /* 0x000322000c2e1d00 */
[----:B0-----:R-:W-:Y:S02]  /*2590*/  CS2R R20, SRZ ;  /* 0x0000000000147805 */ /* 0x001fe4000001ff00 */
[-C--:B------:R-:W-:Y:S01]  /*25a0*/  LEA R97, R35, R52.reuse, 0x6 ;  /* 0x0000003423617211 */ /* 0x080fe200078e30ff */
[----:B------:R-:W-:Y:S01]  /*25b0*/  HFMA2.MMA R35, -RZ, RZ, 0, 0 ;  /* 0x00000000ff237435 */ /* 0x000fe200000001ff */
[----:B------:R-:W-:Y:S02]  /*25c0*/  IMAD R95, R39, 0x40, R52 ;  /* 0x00000040275f7824 */ /* 0x000fe400078e0234 */
[----:B------:R0:W4:Y:S01]  /*25d0*/  @P3 LDG.E.EL.128 R20, desc[UR6][R58.64] ;  /* 0x000000063a143981 */ /* 0x000122000c2e1d00 */
[----:B------:R-:W-:Y:S02]  /*25e0*/  LEA R53, R43, R52, 0x6 ;  /* 0x000000342b357211 */ /* 0x000fe400078e30ff */
[----:B-1----:R-:W-:-:S02]  /*25f0*/  CS2R R68, SRZ ;  /* 0x0000000000447805 */ /* 0x002fc4000001ff00 */
[----:B------:R-:W-:Y:S01]  /*2600*/  MOV R67, RZ ;  /* 0x000000ff00437202 */ /* 0x000fe20000000f00 */
[----:B------:R-:W-:Y:S01]  /*2610*/  IMAD R99, R37, 0x40, R52 ;  /* 0x0000004025637824 */ /* 0x000fe200078e0234 */
[----:B------:R-:W-:Y:S01]  /*2620*/  ISETP.LT.U32.AND P6, PT, R42, 0x8, !P6 ;  /* 0x000000082a00780c */ /* 0x000fe200077c1070 */
[----:B------:R1:W4:Y:S01]  /*2630*/  @P0 LDG.E.EL R35, desc[UR6][R72.64] ;  /* 0x0000000648230981 */ /* 0x000322000c2e1900 */
[----:B0-----:R-:W-:Y:S01]  /*2640*/  CS2R R58, SRZ ;  /* 0x00000000003a7805 */ /* 0x001fe2000001ff00 */
[----:B------:R-:W-:Y:S01]  /*2650*/  IMAD.MOV.U32 R37, RZ, RZ, RZ ;  /* 0x000000ffff257224 */ /* 0x000fe200078e00ff */
[----:B------:R-:W-:Y:S01]  /*2660*/  IADD3 R43, R53, 0x1, RZ ;  /* 0x00000001352b7810 */ /* 0x000fe20007ffe0ff */
[----:B------:R-:W-:Y:S01]  /*2670*/  IMAD.MOV.U32 R39, RZ, RZ, RZ ;  /* 0x000000ffff277224 */ /* 0x000fe200078e00ff */
[----:B------:R0:W4:Y:S01]  /*2680*/  @P2 LDG.E.EL R67, desc[UR6][R60.64] ;  /* 0x000000063c432981 */ /* 0x000122000c2e1900 */
[----:B-1----:R-:W-:-:S03]  /*2690*/  VIADD R73, R99, 0x1 ;  /* 0x0000000163497836 */ /* 0x002fc60000000000 */
[----:B------:R1:W4:Y:S04]  /*26a0*/  @P2 LDG.E.EL R58, desc[UR6][R54.64] ;  /* 0x00000006363a2981 */ /* 0x000328000c2e1900 */
[----:B------:R1:W4:Y:S01]  /*26b0*/  @P0 LDG.E.EL R59, desc[UR6][R70.64] ;  /* 0x00000006463b0981 */ /* 0x000322000c2e1900 */
[--C-:B------:R-:W-:Y:S01]  /*26c0*/  IMAD.WIDE R42, R43, 0x4, R2.reuse ;  /* 0x000000042b2a7825 */ /* 0x100fe200078e0202 */
[----:B0-----:R-:W-:Y:S02]  /*26d0*/  CS2R R60, SRZ ;  /* 0x00000000003c7805 */ /* 0x001fe4000001ff00 */
[----:B------:R0:W4:Y:S01]  /*26e0*/  @P2 LDG.E.EL R68, desc[UR6][R62.64] ;  /* 0x000000063e442981 */ /* 0x000122000c2e1900 */
[----:B-1----:R-:W-:Y:S01]  /*26f0*/  IADD3 R55, R95, 0x1, RZ ;  /* 0x000000015f377810 */ /* 0x002fe20007ffe0ff */
[----:B------:R-:W-:-:S02]  /*2700*/  IMAD.WIDE R72, R73, 0x4, R2 ;  /* 0x0000000449487825 */ /* 0x000fc400078e0202 */
[----:B------:R-:W4:Y:S01]  /*2710*/  @P0 LDG.E.EL R37, desc[UR6][R74.64] ;  /* 0x000000064a250981 */ /* 0x000f22000c2e1900 */
[----:B------:R-:W-:Y:S01]  /*2720*/  IADD3 R71, R97, 0x1, RZ ;  /* 0x0000000161477810 */ /* 0x000fe20007ffe0ff */
[--C-:B------:R-:W-:Y:S02]  /*2730*/  IMAD.WIDE R54, R55, 0x4, R2.reuse ;  /* 0x0000000437367825 */ /* 0x100fe400078e0202 */
[----:B------:R-:W4:Y:S01]  /*2740*/  @P0 LDG.E.EL R39, desc[UR6][R76.64] ;  /* 0x000000064c270981 */ /* 0x000f22000c2e1900 */
[----:B0-----:R-:W-:Y:S01]  /*2750*/  CS2R R62, SRZ ;  /* 0x00000000003e7805 */ /* 0x001fe2000001ff00 */
[--C-:B------:R-:W-:Y:S02]  /*2760*/  IMAD.WIDE R70, R71, 0x4, R2.reuse ;  /* 0x0000000447467825 */ /* 0x100fe400078e0202 */
[----:B------:R0:W4:Y:S04]  /*2770*/  @P6 LDG.E.EL R56, desc[UR6][R42.64] ;  /* 0x000000062a386981 */ /* 0x000128000c2e1900 */
[----:B------:R-:W4:Y:S04]  /*2780*/  @P6 LDG.E.EL R60, desc[UR6][R54.64] ;  /* 0x00000006363c6981 */ /* 0x000f28000c2e1900 */
[----:B------:R1:W4:Y:S04]  /*2790*/  @P6 LDG.E.EL R62, desc[UR6][R70.64] ;  /* 0x00000006463e6981 */ /* 0x000328000c2e1900 */
[----:B------:R-:W4:Y:S01]  /*27a0*/  @P6 LDG.E.EL R61, desc[UR6][R72.64] ;  /* 0x00000006483d6981 */ /* 0x000f22000c2e1900 */
[----:B0-----:R-:W-:-:S03]  /*27b0*/  IMAD.WIDE R42, R53, 0x4, R2 ;  /* 0x00000004352a7825 */ /* 0x001fc600078e0202 */
[----:B------:R0:W4:Y:S01]  /*27c0*/  @P2 LDG.E.EL R69, desc[UR6][R64.64] ;  /* 0x0000000640452981 */ /* 0x000122000c2e1900 */
[--C-:B------:R-:W-:Y:S01]  /*27d0*/  IMAD.WIDE R52, R95, 0x4, R2.reuse ;  /* 0x000000045f347825 */ /* 0x100fe200078e0202 */
[----:B-1----:R-:W-:Y:S02]  /*27e0*/  MOV R70, RZ ;  /* 0x000000ff00467202 */ /* 0x002fe40000000f00 */
[----:B------:R-:W4:Y:S01]  /*27f0*/  @P1 LDG.E.EL R63, desc[UR6][R42.64] ;  /* 0x000000062a3f1981 */ /* 0x000f22000c2e1900 */
[----:B------:R-:W-:-:S04]  /*2800*/  IMAD.WIDE R54, R97, 0x4, R2 ;  /* 0x0000000461367825 */ /* 0x000fc800078e0202 */
[----:B------:R-:W-:Y:S01]  /*2810*/  IMAD.WIDE R2, R99, 0x4, R2 ;  /* 0x0000000463027825 */ /* 0x000fe200078e0202 */
[----:B0-----:R-:W-:-:S04]  /*2820*/  CS2R R64, SRZ ;  /* 0x0000000000407805 */ /* 0x001fc8000001ff00 */
[----:B------:R-:W4:Y:S04]  /*2830*/  @P1 LDG.E.EL R70, desc[UR6][R2.64] ;  /* 0x0000000602461981 */ /* 0x000f28000c2e1900 */
[----:B------:R0:W4:Y:S04]  /*2840*/  @P1 LDG.E.EL R64, desc[UR6][R52.64] ;  /* 0x0000000634401981 */ /* 0x000128000c2e1900 */
[----:B------:R1:W4:Y:S01]  /*2850*/  @P1 LDG.E.EL R65, desc[UR6][R54.64] ;  /* 0x0000000636411981 */ /* 0x000322000c2e1900 */
[----:B------:R-:W-:Y:S02]  /*2860*/  SHF.R.S32.HI R71, RZ, 0x3, R34 ;  /* 0x00000003ff477819 */ /* 0x000fe40000011422 */
[----:B------:R-:W-:-:S03]  /*2870*/  ISETP.GT.AND P5, PT, R40, 0x37, PT ;  /* 0x000000372800780c */ /* 0x000fc60003fa4270 */
[----:B------:R-:W-:Y:S01]  /*2880*/  VIADD R34, R71, 0x2 ;  /* 0x0000000247227836 */ /* 0x000fe20000000000 */
[----:B------:R-:W-:Y:S02]  /*2890*/  SEL R72, RZ, 0x9, !P5 ;  /* 0x00000009ff487807 */ /* 0x000fe40006800000 */
[----:B------:R-:W-:-:S04]  /*28a0*/  ISETP.GE.AND P5, PT, R40, 0x38, PT ;  /* 0x000000382800780c */ /* 0x000fc80003fa6270 */
[----:B0-----:R-:W-:Y:S02]  /*28b0*/  SEL R53, R34, RZ, !P5 ;  /* 0x000000ff22357207 */ /* 0x001fe40006800000 */
[C---:B------:R-:W-:Y:S02]  /*28c0*/  ISETP.GE.AND P5, PT, R29.reuse, 0x7, PT ;  /* 0x000000071d00780c */ /* 0x040fe40003fa6270 */
[----:B------:R-:W-:Y:S02]  /*28d0*/  IADD3 R34, R29, 0x2, RZ ;  /* 0x000000021d227810 */ /* 0x000fe40007ffe0ff */
[----:B------:R-:W-:Y:S02]  /*28e0*/  SHF.R.S32.HI R2, RZ, 0x19, R28 ;  /* 0x00000019ff027819 */ /* 0x000fe4000001141c */
[----:B------:R-:W-:Y:S02]  /*28f0*/  SEL R34, R34, RZ, !P5 ;  /* 0x000000ff22227207 */ /* 0x000fe40006800000 */
[----:B------:R-:W-:-:S02]  /*2900*/  ISETP.GT.AND P5, PT, R29, 0x6, PT ;  /* 0x000000061d00780c */ /* 0x000fc40003fa4270 */
[----:B------:R-:W-:Y:S02]  /*2910*/  SGXT R2, R2, 0x1 ;  /* 0x000000010202781a */ /* 0x000fe40000000200 */
[----:B------:R-:W-:-:S04]  /*2920*/  LOP3.LUT R33, R33, 0x3c, R0, 0xf8, !PT ;  /* 0x0000003c21217812 */ /* 0x000fc800078ef800 */
[----:B------:R-:W-:Y:S01]  /*2930*/  LEA.HI R2, R2, R33, RZ, 0xb ;  /* 0x0000002102027211 */ /* 0x000fe200078f58ff */
[----:B------:R-:W-:-:S03]  /*2940*/  VIADD R42, R34, 0x9 ;  /* 0x00000009222a7836 */ /* 0x000fc60000000000 */
[----:B------:R-:W-:Y:S01]  /*2950*/  SHF.L.U32 R28, R2, 0x6, RZ ;  /* 0x00000006021c7819 */ /* 0x000fe200000006ff */
[C---:B------:R-:W-:Y:S01]  /*2960*/  VIADD R3, R38.reuse, 0x2 ;  /* 0x0000000226037836 */ /* 0x040fe20000000000 */
[----:B------:R-:W-:Y:S02]  /*2970*/  @!P5 IADD3 R42, R34, RZ, RZ ;  /* 0x000000ff222ad210 */ /* 0x000fe40007ffe0ff */
[----:B------:R-:W-:Y:S02]  /*2980*/  ISETP.GE.AND P5, PT, R38, 0x7, PT ;  /* 0x000000072600780c */ /* 0x000fe40003fa6270 */
[----:B------:R-:W-:Y:S02]  /*2990*/  LOP3.LUT R40, R2, 0xfffff800, RZ, 0xc0, !PT ;  /* 0xfffff80002287812 */ /* 0x000fe400078ec0ff */
[----:B------:R-:W-:Y:S02]  /*29a0*/  LOP3.LUT R28, R28, 0xfffe0000, RZ, 0xc0, !PT ;  /* 0xfffe00001c1c7812 */ /* 0x000fe400078ec0ff */
[----:B------:R-:W-:-:S02]  /*29b0*/  SEL R3, R3, RZ, !P5 ;  /* 0x000000ff03037207 */ /* 0x000fc40006800000 */
[----:B------:R-:W-:Y:S01]  /*29c0*/  IADD3 R40, R28, R33, -R40 ;  /* 0x000000211c287210 */ /* 0x000fe20007ffe828 */
[----:B------:R-:W-:Y:S01]  /*29d0*/  IMAD.MOV.U32 R33, RZ, RZ, 0x9 ;  /* 0x00000009ff217424 */ /* 0x000fe200078e00ff */
[----:B------:R-:W-:-:S04]  /*29e0*/  ISETP.GT.AND P5, PT, R38, 0x6, PT ;  /* 0x000000062600780c */ /* 0x000fc80003fa4270 */
[--C-:B------:R-:W-:Y:S02]  /*29f0*/  VIADDMNMX R34, R41, 0x2, R33.reuse, PT ;  /* 0x0000000229227846 */ /* 0x100fe40003800121 */
[----:B------:R-:W-:Y:S02]  /*2a00*/  VIADDMNMX R33, R30, 0x2, R33, PT ;  /* 0x000000021e217846 */ /* 0x000fe40003800121 */
[----:B------:R-:W-:Y:S01]  /*2a10*/  IADD3 R2, -R41, R34, RZ ;  /* 0x0000002229027210 */ /* 0x000fe20007ffe1ff */
[----:B------:R-:W-:Y:S01]  /*2a20*/  IMAD.IADD R52, R72, 0x1, R53 ;  /* 0x0000000148347824 */ /* 0x000fe200078e0235 */
[----:B------:R-:W-:Y:S02]  /*2a30*/  IADD3 R43, R3, 0x9, RZ ;  /* 0x00000009032b7810 */ /* 0x000fe40007ffe0ff */
[----:B------:R-:W-:Y:S01]  /*2a40*/  LOP3.LUT R2, R2, 0x1, RZ, 0xfc, !PT ;  /* 0x0000000102027812 */ /* 0x000fe200078efcff */
[----:B------:R-:W-:Y:S01]  /*2a50*/  @!P5 IMAD.MOV R43, RZ, RZ, R3 ;  /* 0x000000ffff2bd224 */ /* 0x000fe200078e0203 */
[----:B------:R-:W-:Y:S01]  /*2a60*/  IADD3 R3, R33, -R71, -R30 ;  /* 0x8000004721037210 */ /* 0x000fe20007ffe81e */
[----:B------:R-:W0:Y:S01]  /*2a70*/  S2UR UR5, SR_CgaCtaId ;  /* 0x00000000000579c3 */ /* 0x000e220000008800 */
[----:B------:R-:W-:-:S02]  /*2a80*/  IADD3 R53, R52, R2, -R71 ;  /* 0x0000000234357210 */ /* 0x000fc40007ffe847 */
[----:B------:R-:W-:Y:S02]  /*2a90*/  IADD3 R3, R3, 0x1, R52 ;  /* 0x0000000103037810 */ /* 0x000fe40007ffe034 */
[----:B------:R-:W-:Y:S02]  /*2aa0*/  IADD3 R2, -R71, R52, RZ ;  /* 0x0000003447027210 */ /* 0x000fe40007ffe1ff */
[----:B-1----:R-:W-:-:S03]  /*2ab0*/  IADD3 R55, R42, -R29, -R71 ;  /* 0x8000001d2a377210 */ /* 0x002fc60007ffe847 */
[----:B------:R-:W-:Y:S01]  /*2ac0*/  IMAD R33, R33, R2, R3 ;  /* 0x0000000221217224 */ /* 0x000fe200078e0203 */
[----:B------:R-:W-:Y:S02]  /*2ad0*/  IADD3 R3, R43, -R38, -R71 ;  /* 0x800000262b037210 */ /* 0x000fe40007ffe847 */
[--C-:B------:R-:W-:Y:S02]  /*2ae0*/  IADD3 R55, R55, 0x1, R52.reuse ;  /* 0x0000000137377810 */ /* 0x100fe40007ffe034 */
[----:B------:R-:W-:Y:S01]  /*2af0*/  IADD3 R3, R3, 0x1, R52 ;  /* 0x0000000103037810 */ /* 0x000fe20007ffe034 */
[----:B------:R-:W-:Y:S02]  /*2b00*/  IMAD R34, R34, R2, R53 ;  /* 0x0000000222227224 */ /* 0x000fe400078e0235 */
[C---:B------:R-:W-:Y:S02]  /*2b10*/  IMAD R42, R2.reuse, R42, R55 ;  /* 0x0000002a022a7224 */ /* 0x040fe400078e0237 */
[----:B------:R-:W-:-:S02]  /*2b20*/  IMAD R43, R2, R43, R3 ;  /* 0x0000002b022b7224 */ /* 0x000fc400078e0203 */
[----:B------:R-:W-:Y:S01]  /*2b30*/  IMAD.SHL.U32 R2, R32, 0x100, RZ ;  /* 0x0000010020027824 */ /* 0x000fe200078e00ff */
[----:B------:R-:W-:Y:S01]  /*2b40*/  SEL R81, R81, RZ, P4 ;  /* 0x000000ff51517207 */ /* 0x000fe20002000000 */
[----:B------:R-:W-:Y:S02]  /*2b50*/  UMOV UR4, 0x400 ;  /* 0x0000040000047882 */ /* 0x000fe40000000000 */
[----:B0-----:R-:W-:Y:S01]  /*2b60*/  UPRMT UR4, UR5, 0x654, UR4 ;  /* 0x0000065405047896 */ /* 0x001fe20008000004 */
[----:B------:R-:W-:Y:S01]  /*2b70*/  LOP3.LUT R3, R2, 0xf00, RZ, 0xc0, !PT ;  /* 0x00000f0002037812 */ /* 0x000fe200078ec0ff */
[----:B------:R-:W-:Y:S01]  /*2b80*/  FADD R80, R80, R81 ;  /* 0x0000005150507221 */ /* 0x000fe20000000000 */
[----:B------:R-:W-:Y:S02]  /*2b90*/  LOP3.LUT R77, R31, R36, RZ, 0xfc, !PT ;  /* 0x000000241f4d7212 */ /* 0x000fe400078efcff */
[----:B------:R-:W-:Y:S02]  /*2ba0*/  LOP3.LUT R28, R3, 0x40, RZ, 0xfc, !PT ;  /* 0x00000040031c7812 */ /* 0x000fe400078efcff */
[----:B------:R-:W-:-:S02]  /*2bb0*/  LOP3.LUT R81, R31, 0x20, R36, 0xfe, !PT ;  /* 0x000000201f517812 */ /* 0x000fc400078efe24 */
[----:B------:R-:W-:Y:S02]  /*2bc0*/  LOP3.LUT R95, R31, 0x30, R36, 0xfe, !PT ;  /* 0x000000301f5f7812 */ /* 0x000fe400078efe24 */
[C---:B------:R-:W-:Y:S02]  /*2bd0*/  LOP3.LUT R2, R3.reuse, R36, RZ, 0xfc, !PT ;  /* 0x0000002403027212 */ /* 0x040fe400078efcff */
[----:B------:R-:W-:Y:S02]  /*2be0*/  LOP3.LUT R54, R3, 0xc0, RZ, 0xfc, !PT ;  /* 0x000000c003367812 */ /* 0x000fe400078efcff */
[----:B------:R-:W-:Y:S02]  /*2bf0*/  LOP3.LUT R0, R0, 0x3fc, RZ, 0xc0, !PT ;  /* 0x000003fc00007812 */ /* 0x000fe400078ec0ff */
[----:B------:R-:W-:Y:S02]  /*2c00*/  LEA.HI R55, R54, UR4, RZ, 0x1e ;  /* 0x0000000436377c11 */ /* 0x000fe4000f8ff0ff */
[----:B------:R-:W-:-:S05]  /*2c10*/  IADD3 R52, R71, -R52, RZ ;  /* 0x8000003447347210 */ /* 0x000fca0007ffe0ff */
[----:B------:R-:W-:-:S05]  /*2c20*/  IMAD R33, R30, R52, R33 ;  /* 0x000000341e217224 */ /* 0x000fca00078e0221 */
[----:B------:R-:W-:Y:S01]  /*2c30*/  I2FP.F32.S32 R33, R33 ;  /* 0x0000002100217245 */ /* 0x000fe20000201400 */
[-C--:B------:R-:W-:Y:S02]  /*2c40*/  IMAD R34, R41, R52.reuse, R34 ;  /* 0x0000003429227224 */ /* 0x080fe400078e0222 */
[----:B------:R-:W-:Y:S01]  /*2c50*/  IMAD R42, R29, R52, R42 ;  /* 0x000000341d2a7224 */ /* 0x000fe200078e022a */
[----:B------:R-:W-:-:S04]  /*2c60*/  LOP3.LUT R32, R32, 0xf0, RZ, 0xc0, !PT ;  /* 0x000000f020207812 */ /* 0x000fc800078ec0ff */
[----:B------:R-:W-:Y:S01]  /*2c70*/  I2FP.F32.S32 R42, R42 ;  /* 0x0000002a002a7245 */ /* 0x000fe20000201400 */
[----:B------:R-:W-:Y:S01]  /*2c80*/  IMAD R43, R38, R52, R43 ;  /* 0x00000034262b7224 */ /* 0x000fe200078e022b */
[----:B-----5:R-:W-:-:S05]  /*2c90*/  SEL R79, R79, RZ, P4 ;  /* 0x000000ff4f4f7207 */ /* 0x020fca0002000000 */
[----:B------:R-:W-:Y:S01]  /*2ca0*/  FADD R82, R82, R79 ;  /* 0x0000004f52527221 */ /* 0x000fe20000000000 */
[----:B------:R-:W-:Y:S02]  /*2cb0*/  LOP3.LUT R79, R31, 0x10, R36, 0xfe, !PT ;  /* 0x000000101f4f7812 */ /* 0x000fe400078efe24 */
[C---:B------:R-:W-:Y:S02]  /*2cc0*/  LOP3.LUT R36, R3.reuse, 0x80, RZ, 0xfc, !PT ;  /* 0x0000008003247812 */ /* 0x040fe400078efcff */
[----:B------:R-:W-:Y:S02]  /*2cd0*/  LEA.HI R31, R3, UR4, RZ, 0x1e ;  /* 0x00000004031f7c11 */ /* 0x000fe4000f8ff0ff */
[----:B------:R-:W-:Y:S02]  /*2ce0*/  LEA.HI R3, R28, UR4, RZ, 0x1e ;  /* 0x000000041c037c11 */ /* 0x000fe4000f8ff0ff */
[----:B--2---:R-:W-:-:S03]  /*2cf0*/  SEL R53, R94, RZ, P4 ;  /* 0x000000ff5e357207 */ /* 0x004fc60002000000 */
[----:B------:R-:W-:Y:S02]  /*2d00*/  IMAD R28, R2, 0x4, R3 ;  /* 0x00000004021c7824 */ /* 0x000fe400078e0203 */
[----:B------:R-:W-:Y:S01]  /*2d10*/  FADD R78, R78, R53 ;  /* 0x000000354e4e7221 */ /* 0x000fe20000000000 */
[----:B------:R-:W-:Y:S02]  /*2d20*/  LEA.HI R53, R36, UR4, RZ, 0x1e ;  /* 0x0000000424357c11 */ /* 0x000fe4000f8ff0ff */
[----:B---3--:R-:W-:Y:S02]  /*2d30*/  SEL R72, R26, RZ, P3 ;  /* 0x000000ff1a487207 */ /* 0x008fe40001800000 */
[C---:B------:R-:W-:Y:S02]  /*2d40*/  LEA R31, R2.reuse, R31, 0x2 ;  /* 0x0000001f021f7211 */ /* 0x040fe400078e10ff */
[C---:B------:R-:W-:Y:S01]  /*2d50*/  LEA R3, R2.reuse, R53, 0x2 ;  /* 0x0000003502037211 */ /* 0x040fe200078e10ff */
[----:B------:R-:W-:Y:S01]  /*2d60*/  IMAD R2, R2, 0x4, R55 ;  /* 0x0000000402027824 */ /* 0x000fe200078e0237 */
[----:B------:R-:W-:-:S02]  /*2d70*/  LOP3.LUT R26, R0, 0xc00, RZ, 0xfc, !PT ;  /* 0x00000c00001a7812 */ /* 0x000fc400078efcff */
[----:B----4-:R-:W-:Y:S02]  /*2d80*/  SEL R36, R45, RZ, P3 ;  /* 0x000000ff2d247207 */ /* 0x010fe40001800000 */
[----:B------:R-:W-:Y:S02]  /*2d90*/  SEL R45, R48, RZ, P3 ;  /* 0x000000ff302d7207 */ /* 0x000fe40001800000 */
[----:B------:R-:W-:Y:S02]  /*2da0*/  SEL R53, R50, RZ, P3 ;  /* 0x000000ff32357207 */ /* 0x000fe40001800000 */
[----:B------:R-:W-:Y:S01]  /*2db0*/  SEL R48, R20, RZ, P3 ;  /* 0x000000ff14307207 */ /* 0x000fe20001800000 */
[--C-:B------:R-:W-:Y:S01]  /*2dc0*/  IMAD R20, R95, 0x800, R40.reuse ;  /* 0x000008005f147824 */ /* 0x100fe200078e0228 */
[----:B------:R-:W-:Y:S02]  /*2dd0*/  SEL R50, R21, RZ, P3 ;  /* 0x000000ff15327207 */ /* 0x000fe40001800000 */
[----:B------:R-:W-:Y:S01]  /*2de0*/  SEL R54, R22, RZ, P3 ;  /* 0x000000ff16367207 */ /* 0x000fe20001800000 */
[----:B------:R-:W-:Y:S01]  /*2df0*/  IMAD R22, R79, 0x800, R40 ;  /* 0x000008004f167824 */ /* 0x000fe200078e0228 */
[----:B------:R-:W-:-:S02]  /*2e00*/  SEL R55, R23, RZ, P3 ;  /* 0x000000ff17377207 */ /* 0x000fc40001800000 */
[-C--:B------:R-:W-:Y:S02]  /*2e10*/  LEA R21, R77, R40.reuse, 0xb ;  /* 0x000000284d157211 */ /* 0x080fe400078e58ff */
[----:B------:R-:W-:Y:S02]  /*2e20*/  LEA R23, R81, R40, 0xb ;  /* 0x0000002851177211 */ /* 0x000fe400078e58ff */
[----:B------:R-:W-:Y:S01]  /*2e30*/  SHF.R.U32.HI R40, RZ, 0x2, R26 ;  /* 0x00000002ff287819 */ /* 0x000fe2000001161a */
[----:B------:R-:W-:Y:S03]  /*2e40*/  STS [R31], R4 ;  /* 0x000000041f007388 */ /* 0x000fe60000000800 */
[----:B------:R-:W-:Y:S01]  /*2e50*/  LOP3.LUT R40, R40, 0x3f0, RZ, 0xc0, !PT ;  /* 0x000003f028287812 */ /* 0x000fe200078ec0ff */
[----:B------:R-:W-:Y:S01]  /*2e60*/  STS [R28+0x100], R5 ;  /* 0x000100051c007388 */ /* 0x000fe20000000800 */
[----:B------:R-:W-:-:S03]  /*2e70*/  ISETP.GE.AND P4, PT, R79, 0x40, PT ;  /* 0x000000404f00780c */ /* 0x000fc60003f86270 */
[----:B------:R0:W-:Y:S01]  /*2e80*/  STS [R3+0x200], R6 ;  /* 0x0002000603007388 */ /* 0x0001e20000000800 */
[----:B------:R-:W-:-:S03]  /*2e90*/  IADD3 R79, R40, UR4, RZ ;  /* 0x00000004284f7c10 */ /* 0x000fc6000fffe0ff */
[----:B------:R-:W-:Y:S01]  /*2ea0*/  STS [R2+0x300], R7 ;  /* 0x0003000702007388 */ /* 0x000fe20000000800 */
[----:B------:R-:W-:-:S03]  /*2eb0*/  SEL R59, R59, RZ, P0 ;  /* 0x000000ff3b3b7207 */ /* 0x000fc60000000000 */
[----:B------:R-:W-:Y:S01]  /*2ec0*/  STS [R31+0x40], R8 ;  /* 0x000040081f007388 */ /* 0x000fe20000000800 */
[----:B------:R-:W-:Y:S02]  /*2ed0*/  SEL R37, R37, RZ, P0 ;  /* 0x000000ff25257207 */ /* 0x000fe40000000000 */
[----:B0-----:R-:W-:Y:S01]  /*2ee0*/  SEL R6, R35, RZ, P0 ;  /* 0x000000ff23067207 */ /* 0x001fe20000000000 */
[----:B------:R-:W-:Y:S01]  /*2ef0*/  STS [R28+0x140], R9 ;  /* 0x000140091c007388 */ /* 0x000fe20000000800 */
[----:B------:R-:W-:Y:S02]  /*2f00*/  SEL R40, R39, RZ, P0 ;  /* 0x000000ff27287207 */ /* 0x000fe40000000000 */
[----:B------:R-:W-:Y:S01]  /*2f10*/  FSETP.GT.AND P0, PT, |R33|, 8.50705917302346158658e+37, PT ;  /* 0x7e8000002100780b */ /* 0x000fe20003f04200 */
[----:B------:R-:W-:Y:S01]  /*2f20*/  STS [R3+0x240], R10 ;  /* 0x0002400a03007388 */ /* 0x000fe20000000800 */
[----:B------:R-:W-:-:S03]  /*2f30*/  SEL R56, R56, RZ, P6 ;  /* 0x000000ff38387207 */ /* 0x000fc60003000000 */
[----:B------:R-:W-:Y:S01]  /*2f40*/  STS [R2+0x340], R11 ;  /* 0x0003400b02007388 */ /* 0x000fe20000000800 */
[----:B------:R-:W-:-:S03]  /*2f50*/  SEL R60, R60, RZ, P6 ;  /* 0x000000ff3c3c7207 */ /* 0x000fc60003000000 */
[----:B------:R-:W-:Y:S01]  /*2f60*/  STS [R31+0x80], R12 ;  /* 0x0000800c1f007388 */ /* 0x000fe20000000800 */
[----:B------:R-:W-:Y:S02]  /*2f70*/  SEL R62, R62, RZ, P6 ;  /* 0x000000ff3e3e7207 */ /* 0x000fe40003000000 */
[----:B------:R-:W-:Y:S01]  /*2f80*/  SEL R44, R44, RZ, P3 ;  /* 0x000000ff2c2c7207 */ /* 0x000fe20001800000 */
[----:B------:R-:W-:Y:S01]  /*2f90*/  STS [R28+0x180], R13 ;  /* 0x0001800d1c007388 */ /* 0x000fe20000000800 */
[----:B------:R-:W-:Y:S02]  /*2fa0*/  SEL R61, R61, RZ, P6 ;  /* 0x000000ff3d3d7207 */ /* 0x000fe40003000000 */
[----:B------:R-:W-:Y:S01]  /*2fb0*/  SEL R73, R24, RZ, P3 ;  /* 0x000000ff18497207 */ /* 0x000fe20001800000 */
[----:B------:R-:W-:Y:S01]  /*2fc0*/  STS [R3+0x280], R14 ;  /* 0x0002800e03007388 */ /* 0x000fe20000000800 */
[----:B------:R-:W-:-:S03]  /*2fd0*/  FSETP.GEU.AND P6, PT, |R33|, 1.175494350822287508e-38, PT ;  /* 0x008000002100780b */ /* 0x000fc60003fce200 */
[----:B------:R-:W-:Y:S01]  /*2fe0*/  STS [R2+0x380], R15 ;  /* 0x0003800f02007388 */ /* 0x000fe20000000800 */
[----:B------:R-:W-:-:S03]  /*2ff0*/  SEL R58, R58, RZ, P2 ;  /* 0x000000ff3a3a7207 */ /* 0x000fc60001000000 */
[----:B------:R-:W-:Y:S01]  /*3000*/  STS [R31+0xc0], R16 ;  /* 0x0000c0101f007388 */ /* 0x000fe20000000800 */
[----:B------:R-:W-:Y:S01]  /*3010*/  SEL R67, R67, RZ, P2 ;  /* 0x000000ff43437207 */ /* 0x000fe20001000000 */
[----:B------:R-:W-:Y:S01]  /*3020*/  FADD R83, R83, R44 ;  /* 0x0000002c53537221 */ /* 0x000fe20000000000 */
[----:B------:R-:W-:Y:S01]  /*3030*/  SEL R68, R68, RZ, P2 ;  /* 0x000000ff44447207 */ /* 0x000fe20001000000 */
[----:B------:R-:W-:Y:S01]  /*3040*/  STS [R28+0x1c0], R17 ;  /* 0x0001c0111c007388 */ /* 0x000fe20000000800 */
[----:B------:R-:W-:Y:S01]  /*3050*/  SEL R69, R69, RZ, P2 ;  /* 0x000000ff45457207 */ /* 0x000fe20001000000 */
[----:B------:R-:W-:Y:S01]  /*3060*/  FADD R84, R84, R45 ;  /* 0x0000002d54547221 */ /* 0x000fe20000000000 */
[----:B------:R-:W-:Y:S01]  /*3070*/  FADD R85, R85, R48 ;  /* 0x0000003055557221 */ /* 0x000fe20000000000 */
[----:B------:R-:W-:Y:S01]  /*3080*/  STS [R3+0x2c0], R18 ;  /* 0x0002c01203007388 */ /* 0x000fe20000000800 */
[----:B------:R-:W-:Y:S01]  /*3090*/  FADD R86, R86, R73 ;  /* 0x0000004956567221 */ /* 0x000fe20000000000 */
[----:B------:R-:W-:-:S02]  /*30a0*/  I2FP.F32.S32 R4, R34 ;  /* 0x0000002200047245 */ /* 0x000fc40000201400 */
[----:B------:R-:W-:Y:S01]  /*30b0*/  STS [R2+0x3c0], R19 ;  /* 0x0003c01302007388 */ /* 0x000fe20000000800 */
[----:B------:R-:W-:Y:S01]  /*30c0*/  SEL R75, R25, RZ, P3 ;  /* 0x000000ff194b7207 */ /* 0x000fe20001800000 */
[----:B------:R-:W-:Y:S01]  /*30d0*/  FADD R58, R83, R58 ;  /* 0x0000003a533a7221 */ /* 0x000fe20000000000 */
[----:B------:R-:W-:Y:S01]  /*30e0*/  FADD R67, R84, R67 ;  /* 0x0000004354437221 */ /* 0x000fe20000000000 */
[----:B------:R-:W-:Y:S01]  /*30f0*/  FADD R68, R85, R68 ;  /* 0x0000004455447221 */ /* 0x000fe20000000000 */
[----:B------:R-:W-:Y:S01]  /*3100*/  FADD R69, R86, R69 ;  /* 0x0000004556457221 */ /* 0x000fe20000000000 */
[----:B------:R-:W-:Y:S01]  /*3110*/  SEL R63, R63, RZ, P1 ;  /* 0x000000ff3f3f7207 */ /* 0x000fe20000800000 */
[----:B------:R-:W-:Y:S01]  /*3120*/  @P0 FMUL R33, R33, 0.25 ;  /* 0x3e80000021210820 */ /* 0x000fe20000400000 */
[----:B------:R-:W-:Y:S02]  /*3130*/  SEL R64, R64, RZ, P1 ;  /* 0x000000ff40407207 */ /* 0x000fe40000800000 */
[----:B------:R-:W-:-:S02]  /*3140*/  SEL R65, R65, RZ, P1 ;  /* 0x000000ff41417207 */ /* 0x000fc40000800000 */
[----:B------:R-:W-:Y:S02]  /*3150*/  SEL R70, R70, RZ, P1 ;  /* 0x000000ff46467207 */ /* 0x000fe40000800000 */
[C---:B------:R-:W-:Y:S02]  /*3160*/  LOP3.LUT R24, R0.reuse, 0x400, RZ, 0xfc, !PT ;  /* 0x0000040000187812 */ /* 0x040fe400078efcff */
[----:B------:R-:W-:Y:S02]  /*3170*/  LOP3.LUT R25, R0, 0x800, RZ, 0xfc, !PT ;  /* 0x0000080000197812 */ /* 0x000fe400078efcff */
[----:B------:R-:W-:Y:S01]  /*3180*/  FSETP.GT.AND P1, PT, |R4|, 8.50705917302346158658e+37, PT ;  /* 0x7e8000000400780b */ /* 0x000fe20003f24200 */
[----:B------:R-:W-:Y:S01]  /*3190*/  @P0 FMUL R58, R58, 0.25 ;  /* 0x3e8000003a3a0820 */ /* 0x000fe20000400000 */
[----:B------:R-:W-:Y:S01]  /*31a0*/  SEL R49, R49, RZ, P3 ;  /* 0x000000ff31317207 */ /* 0x000fe20001800000 */
[----:B------:R-:W-:Y:S01]  /*31b0*/  @P0 FMUL R67, R67, 0.25 ;  /* 0x3e80000043430820 */ /* 0x000fe20000400000 */
[----:B------:R-:W-:Y:S01]  /*31c0*/  @P0 FMUL R68, R68, 0.25 ;  /* 0x3e80000044440820 */ /* 0x000fe20000400000 */
[----:B------:R-:W-:Y:S01]  /*31d0*/  @P0 FMUL R69, R69, 0.25 ;  /* 0x3e80000045450820 */ /* 0x000fe20000400000 */
[----:B------:R-:W-:Y:S01]  /*31e0*/  @!P6 FMUL R33, R33, 16777216 ;  /* 0x4b8000002121e820 */ /* 0x000fe20000400000 */
[----:B------:R-:W-:-:S02]  /*31f0*/  SEL R27, R27, RZ, P3 ;  /* 0x000000ff1b1b7207 */ /* 0x000fc40001800000 */
[----:B------:R-:W-:Y:S02]  /*3200*/  SHF.R.U32.HI R24, RZ, 0x2, R24 ;  /* 0x00000002ff187819 */ /* 0x000fe40000011618 */
[----:B------:R-:W-:Y:S02]  /*3210*/  SHF.R.U32.HI R25, RZ, 0x2, R25 ;  /* 0x00000002ff197819 */ /* 0x000fe40000011619 */
[----:B------:R-:W-:Y:S01]  /*3220*/  FSETP.GEU.AND P0, PT, |R4|, 1.175494350822287508e-38, PT ;  /* 0x008000000400780b */ /* 0x000fe20003f0e200 */
[----:B------:R-:W-:Y:S01]  /*3230*/  FADD R36, R87, R36 ;  /* 0x0000002457247221 */ /* 0x000fe20000000000 */
[----:B------:R-:W-:Y:S01]  /*3240*/  FADD R49, R88, R49 ;  /* 0x0000003158317221 */ /* 0x000fe20000000000 */
[----:B------:R-:W-:Y:S01]  /*3250*/  FADD R50, R89, R50 ;  /* 0x0000003259327221 */ /* 0x000fe20000000000 */
[----:B------:R-:W-:Y:S01]  /*3260*/  FADD R75, R90, R75 ;  /* 0x0000004b5a4b7221 */ /* 0x000fe20000000000 */
[----:B------:R-:W0:Y:S01]  /*3270*/  MUFU.RCP R5, R33 ;  /* 0x0000002100057308 */ /* 0x000e220000001000 */
[----:B------:R-:W-:Y:S01]  /*3280*/  @!P6 FMUL R58, R58, 16777216 ;  /* 0x4b8000003a3ae820 */ /* 0x000fe20000400000 */
[----:B------:R-:W-:Y:S01]  /*3290*/  @!P6 FMUL R67, R67, 16777216 ;  /* 0x4b8000004343e820 */ /* 0x000fe20000400000 */
[----:B------:R-:W-:Y:S01]  /*32a0*/  @!P6 FMUL R68, R68, 16777216 ;  /* 0x4b8000004444e820 */ /* 0x000fe20000400000 */
[----:B------:R-:W-:Y:S01]  /*32b0*/  @!P6 FMUL R69, R69, 16777216 ;  /* 0x4b8000004545e820 */ /* 0x000fe20000400000 */
[----:B------:R-:W-:Y:S01]  /*32c0*/  SEL R46, R46, RZ, P3 ;  /* 0x000000ff2e2e7207 */ /* 0x000fe20001800000 */
[----:B------:R-:W-:Y:S01]  /*32d0*/  FADD R82, R82, R27 ;  /* 0x0000001b52527221 */ /* 0x000fe20000000000 */
[----:B------:R-:W-:-:S02]  /*32e0*/  LOP3.LUT R24, R24, 0x1f0, RZ, 0xc0, !PT ;  /* 0x000001f018187812 */ /* 0x000fc400078ec0ff */
[----:B------:R-:W-:Y:S02]  /*32f0*/  LOP3.LUT R26, R25, 0x2f0, RZ, 0xc0, !PT ;  /* 0x000002f0191a7812 */ /* 0x000fe400078ec0ff */
[----:B------:R-:W-:Y:S01]  /*3300*/  FSETP.GT.AND P6, PT, |R42|, 8.50705917302346158658e+37, PT ;  /* 0x7e8000002a00780b */ /* 0x000fe20003fc4200 */
[----:B------:R-:W-:Y:S01]  /*3310*/  FADD R27, R36, R59 ;  /* 0x0000003b241b7221 */ /* 0x000fe20000000000 */
[----:B------:R-:W-:Y:S02]  /*3320*/  VIADD R25, R32, UR4 ;  /* 0x0000000420197c36 */ /* 0x000fe40008000000 */
[----:B------:R-:W-:Y:S01]  /*3330*/  FADD R34, R49, R6 ;  /* 0x0000000631227221 */ /* 0x000fe20000000000 */
[----:B------:R-:W-:Y:S01]  /*3340*/  FADD R36, R50, R37 ;  /* 0x0000002532247221 */ /* 0x000fe20000000000 */
[----:B------:R-:W-:Y:S01]  /*3350*/  FADD R40, R75, R40 ;  /* 0x000000284b287221 */ /* 0x000fe20000000000 */
[----:B------:R-:W-:Y:S01]  /*3360*/  ISETP.GE.AND P5, PT, R77, 0x40, PT ;  /* 0x000000404d00780c */ /* 0x000fe20003fa6270 */
[----:B------:R-:W-:Y:S01]  /*3370*/  VIADD R77, R26, UR4 ;  /* 0x000000041a4d7c36 */ /* 0x000fe20008000000 */
[----:B------:R-:W-:Y:S01]  /*3380*/  IADD3 R71, R24, UR4, RZ ;  /* 0x0000000418477c10 */ /* 0x000fe2000fffe0ff */
[----:B------:R-:W-:Y:S01]  /*3390*/  FADD R46, R91, R46 ;  /* 0x0000002e5b2e7221 */ /* 0x000fe20000000000 */
[----:B------:R-:W-:Y:S01]  /*33a0*/  FADD R53, R92, R53 ;  /* 0x000000355c357221 */ /* 0x000fe20000000000 */
[----:B------:R-:W-:Y:S01]  /*33b0*/  FADD R54, R93, R54 ;  /* 0x000000365d367221 */ /* 0x000fe20000000000 */
[----:B------:R-:W-:Y:S01]  /*33c0*/  FADD R57, R57, R72 ;  /* 0x0000004839397221 */ /* 0x000fe20000000000 */
[----:B------:R-:W-:Y:S01]  /*33d0*/  @P1 FMUL R4, R4, 0.25 ;  /* 0x3e80000004041820 */ /* 0x000fe20000400000 */
[----:B------:R-:W-:Y:S01]  /*33e0*/  I2FP.F32.S32 R43, R43 ;  /* 0x0000002b002b7245 */ /* 0x000fe20000201400 */
[----:B------:R-:W-:Y:S01]  /*33f0*/  IMAD R26, R0, 0x4, R25 ;  /* 0x00000004001a7824 */ /* 0x000fe200078e0219 */
[----:B------:R-:W-:Y:S01]  /*3400*/  BAR.SYNC.DEFER_BLOCKING 0x0 ;  /* 0x0000000000007b1d */ /* 0x000fe20000010000 */
[----:B------:R-:W-:Y:S01]  /*3410*/  @P1 FMUL R27, R27, 0.25 ;  /* 0x3e8000001b1b1820 */ /* 0x000fe20000400000 */
[----:B------:R-:W-:Y:S01]  /*3420*/  @P1 FMUL R34, R34, 0.25 ;  /* 0x3e80000022221820 */ /* 0x000fe20000400000 */
[----:B------:R-:W-:Y:S01]  /*3430*/  @P1 FMUL R36, R36, 0.25 ;  /* 0x3e80000024241820 */ /* 0x000fe20000400000 */
[----:B------:R-:W-:Y:S01]  /*3440*/  @P1 FMUL R40, R40, 0.25 ;  /* 0x3e80000028281820 */ /* 0x000fe20000400000 */
[C---:B------:R-:W-:Y:S01]  /*3450*/  LEA R25, R0.reuse, R71, 0x2 ;  /* 0x0000004700197211 */ /* 0x040fe200078e10ff */
[----:B------:R-:W-:-:S02]  /*3460*/  IMAD R24, R0, 0x4, R77 ;  /* 0x0000000400187824 */ /* 0x000fc400078e024d */
[----:B------:R-:W-:Y:S01]  /*3470*/  FADD R55, R80, R55 ;  /* 0x0000003750377221 */ /* 0x000fe20000000000 */
[----:B------:R-:W-:Y:S01]  /*3480*/  FADD R29, R46, R63 ;  /* 0x0000003f2e1d7221 */ /* 0x000fe20000000000 */
[----:B------:R-:W-:Y:S01]  /*3490*/  FADD R35, R53, R64 ;  /* 0x0000004035237221 */ /* 0x000fe20000000000 */
[----:B------:R-:W-:Y:S01]  /*34a0*/  @!P0 FMUL R4, R4, 16777216 ;  /* 0x4b80000004048820 */ /* 0x000fe20000400000 */
[----:B------:R-:W-:Y:S01]  /*34b0*/  FADD R37, R54, R65 ;  /* 0x0000004136257221 */ /* 0x000fe20000000000 */
[----:B------:R-:W-:Y:S01]  /*34c0*/  FADD R41, R57, R70 ;  /* 0x0000004639297221 */ /* 0x000fe20000000000 */
[----:B------:R-:W-:Y:S01]  /*34d0*/  LEA R0, R0, R79, 0x2 ;  /* 0x0000004f00007211 */ /* 0x000fe200078e10ff */
[----:B------:R-:W-:Y:S01]  /*34e0*/  @!P0 FMUL R27, R27, 16777216 ;  /* 0x4b8000001b1b8820 */ /* 0x000fe20000400000 */
[----:B------:R-:W-:Y:S01]  /*34f0*/  FSETP.GT.AND P1, PT, |R43|, 8.50705917302346158658e+37, PT ;  /* 0x7e8000002b00780b */ /* 0x000fe20003f24200 */
[----:B------:R-:W-:Y:S01]  /*3500*/  @!P0 FMUL R34, R34, 16777216 ;  /* 0x4b80000022228820 */ /* 0x000fe20000400000 */
[----:B------:R-:W-:Y:S01]  /*3510*/  @!P0 FMUL R36, R36, 16777216 ;  /* 0x4b80000024248820 */ /* 0x000fe20000400000 */
[----:B------:R-:W-:Y:S01]  /*3520*/  @!P0 FMUL R40, R40, 16777216 ;  /* 0x4b80000028288820 */ /* 0x000fe20000400000 */
[C---:B------:R-:W-:Y:S01]  /*3530*/  FSETP.GEU.AND P0, PT, |R42|.reuse, 1.175494350822287508e-38, PT ;  /* 0x008000002a00780b */ /* 0x040fe20003f0e200 */
[----:B------:R-:W-:Y:S01]  /*3540*/  FADD R39, R55, R62 ;  /* 0x0000003e37277221 */ /* 0x000fe20000000000 */
[----:B------:R-:W-:Y:S01]  /*3550*/  @P6 FMUL R42, R42, 0.25 ;  /* 0x3e8000002a2a6820 */ /* 0x000fe20000400000 */
[----:B------:R-:W-:Y:S01]  /*3560*/  @P6 FMUL R29, R29, 0.25 ;  /* 0x3e8000001d1d6820 */ /* 0x000fe20000400000 */
[----:B------:R-:W-:Y:S01]  /*3570*/  @P6 FMUL R35, R35, 0.25 ;  /* 0x3e80000023236820 */ /* 0x000fe20000400000 */
[----:B------:R-:W1:Y:S01]  /*3580*/  LDS.128 R16, [R26] ;  /* 0x000000001a107984 */ /* 0x000e620000000c00 */
[----:B------:R-:W-:Y:S01]  /*3590*/  @P6 FMUL R37, R37, 0.25 ;  /* 0x3e80000025256820 */ /* 0x000fe20000400000 */
[----:B------:R-:W-:Y:S01]  /*35a0*/  @P6 FMUL R41, R41, 0.25 ;  /* 0x3e80000029296820 */ /* 0x000fe20000400000 */
[----:B------:R2:W3:Y:S01]  /*35b0*/  MUFU.RCP R45, R4 ;  /* 0x00000004002d7308 */ /* 0x0004e20000001000 */
[----:B------:R-:W4:Y:S01]  /*35c0*/  LDS.128 R12, [R25+0x1000] ;  /* 0x00100000190c7984 */ /* 0x000f220000000c00 */
[----:B------:R-:W-:Y:S01]  /*35d0*/  FSETP.GEU.AND P6, PT, |R43|, 1.175494350822287508e-38, PT ;  /* 0x008000002b00780b */ /* 0x000fe20003fce200 */
[C---:B0-----:R-:W-:Y:S01]  /*35e0*/  FMUL R58, R5.reuse, R58 ;  /* 0x0000003a053a7220 */ /* 0x041fe20000400000 */
[C---:B------:R-:W-:Y:S01]  /*35f0*/  FMUL R54, R5.reuse, R67 ;  /* 0x0000004305367220 */ /* 0x040fe20000400000 */
[C---:B------:R-:W-:Y:S01]  /*3600*/  FMUL R68, R5.reuse, R68 ;  /* 0x0000004405447220 */ /* 0x040fe20000400000 */
[----:B------:R-:W-:Y:S01]  /*3610*/  FMUL R62, R5, R69 ;  /* 0x00000045053e7220 */ /* 0x000fe20000400000 */
[----:B------:R-:W0:Y:S01]  /*3620*/  LDS.128 R8, [R24+0x2000] ;  /* 0x0020000018087984 */ /* 0x000e220000000c00 */
[----:B------:R-:W-:Y:S01]  /*3630*/  SEL R47, R47, RZ, P3 ;  /* 0x000000ff2f2f7207 */ /* 0x000fe20001800000 */
[----:B------:R-:W5:Y:S02]  /*3640*/  LDC.64 R32, c[0x0][0x218] ;  /* 0x00008600ff207b82 */ /* 0x000f640000000a00 */
[----:B--2---:R-:W2:Y:S01]  /*3650*/  LDS.128 R4, [R0+0x3000] ;  /* 0x0030000000047984 */ /* 0x004ea20000000c00 */
[----:B------:R-:W-:Y:S01]  /*3660*/  SEL R51, R51, RZ, P3 ;  /* 0x000000ff33337207 */ /* 0x000fe20001800000 */
[----:B------:R-:W-:Y:S01]  /*3670*/  FADD R47, R66, R47 ;  /* 0x0000002f422f7221 */ /* 0x000fe20000000000 */
[----:B------:R-:W-:Y:S01]  /*3680*/  @P1 FMUL R43, R43, 0.25 ;  /* 0x3e8000002b2b1820 */ /* 0x000fe20000400000 */
[----:B------:R-:W-:-:S02]  /*3690*/  @!P0 FMUL R42, R42, 16777216 ;  /* 0x4b8000002a2a8820 */ /* 0x000fc40000400000 */
[----:B------:R-:W-:Y:S01]  /*36a0*/  FADD R51, R78, R51 ;  /* 0x000000334e337221 */ /* 0x000fe20000000000 */
[----:B------:R-:W-:Y:S01]  /*36b0*/  FADD R30, R47, R56 ;  /* 0x000000382f1e7221 */ /* 0x000fe20000000000 */
[----:B------:R-:W-:Y:S01]  /*36c0*/  @!P6 FMUL R43, R43, 16777216 ;  /* 0x4b8000002b2be820 */ /* 0x000fe20000400000 */
[----:B------:R-:W0:Y:S01]  /*36d0*/  LDC.64 R46, c[0x0][0x220] ;  /* 0x00008800ff2e7b82 */ /* 0x000e220000000a00 */
[----:B------:R-:W-:Y:S01]  /*36e0*/  FADD R38, R51, R60 ;  /* 0x0000003c33267221 */ /* 0x000fe20000000000 */
[----:B------:R-:W1:Y:S06]  /*36f0*/  MUFU.RCP R42, R42 ;  /* 0x0000002a002a7308 */ /* 0x000e6c0000001000 */
[----:B------:R-:W0:Y:S02]  /*3700*/  LDC.64 R50, c[0x0][0x228] ;  /* 0x00008a00ff327b82 */ /* 0x000e240000000a00 */
[----:B------:R-:W1:Y:S01]  /*3710*/  MUFU.RCP R43, R43 ;  /* 0x0000002b002b7308 */ /* 0x000e620000001000 */
[----:B------:R-:W-:Y:S01]  /*3720*/  FADD R61, R82, R61 ;  /* 0x0000003d523d7221 */ /* 0x000fe20000000000 */
[----:B------:R-:W-:Y:S01]  /*3730*/  @P1 FMUL R38, R38, 0.25 ;  /* 0x3e80000026261820 */ /* 0x000fe20000400000 */
[----:B------:R-:W-:Y:S01]  /*3740*/  @P1 FMUL R39, R39, 0.25 ;  /* 0x3e80000027271820 */ /* 0x000fe20000400000 */
[----:B------:R-:W-:Y:S01]  /*3750*/  ISETP.GE.AND P3, PT, R81, 0x40, PT ;  /* 0x000000405100780c */ /* 0x000fe20003f66270 */
[----:B------:R-:W-:Y:S01]  /*3760*/  @!P0 FMUL R35, R35, 16777216 ;  /* 0x4b80000023238820 */ /* 0x000fe20000400000 */
[----:B------:R-:W-:Y:S01]  /*3770*/  ISETP.GE.AND P2, PT, R95, 0x40, PT ;  /* 0x000000405f00780c */ /* 0x000fe20003f46270 */
[----:B------:R-:W-:Y:S01]  /*3780*/  @!P0 FMUL R37, R37, 16777216 ;  /* 0x4b80000025258820 */ /* 0x000fe20000400000 */
[----:B------:R-:W-:Y:S01]  /*3790*/  @P1 FMUL R30, R30, 0.25 ;  /* 0x3e8000001e1e1820 */ /* 0x000fe20000400000 */
[----:B------:R-:W-:Y:S01]  /*37a0*/  @P1 FMUL R61, R61, 0.25 ;  /* 0x3e8000003d3d1820 */ /* 0x000fe20000400000 */
[----:B------:R-:W-:Y:S01]  /*37b0*/  @!P6 FMUL R38, R38, 16777216 ;  /* 0x4b8000002626e820 */ /* 0x000fe20000400000 */
[----:B------:R-:W-:Y:S01]  /*37c0*/  @!P6 FMUL R39, R39, 16777216 ;  /* 0x4b8000002727e820 */ /* 0x000fe20000400000 */
[----:B---3--:R-:W-:Y:S01]  /*37d0*/  FMUL R53, R45, R34 ;  /* 0x000000222d357220 */ /* 0x008fe20000400000 */
[----:B------:R-:W-:Y:S01]  /*37e0*/  @!P0 FMUL R29, R29, 16777216 ;  /* 0x4b8000001d1d8820 */ /* 0x000fe20000400000 */
[----:B------:R-:W-:Y:S01]  /*37f0*/  @!P0 FMUL R41, R41, 16777216 ;  /* 0x4b80000029298820 */ /* 0x000fe20000400000 */
[C---:B-1----:R-:W-:Y:S01]  /*3800*/  FMUL R56, R42.reuse, R35 ;  /* 0x000000232a387220 */ /* 0x042fe20000400000 */
[----:B------:R-:W-:Y:S01]  /*3810*/  FMUL R57, R45, R36 ;  /* 0x000000242d397220 */ /* 0x000fe20000400000 */
[----:B------:R-:W-:Y:S01]  /*3820*/  FMUL R60, R42, R37 ;  /* 0x000000252a3c7220 */ /* 0x000fe20000400000 */
[----:B-----5:R-:W-:-:S04]  /*3830*/  IMAD.WIDE R34, R21, 0x4, R32 ;  /* 0x0000000415227825 */ /* 0x020fc800078e0220 */
[----:B------:R-:W-:Y:S01]  /*3840*/  @!P6 FMUL R30, R30, 16777216 ;  /* 0x4b8000001e1ee820 */ /* 0x000fe20000400000 */
[----:B------:R-:W-:Y:S01]  /*3850*/  @!P6 FMUL R61, R61, 16777216 ;  /* 0x4b8000003d3de820 */ /* 0x000fe20000400000 */
[----:B------:R-:W-:Y:S01]  /*3860*/  FMUL R55, R43, R38 ;  /* 0x000000262b377220 */ /* 0x000fe20000400000 */
[----:B------:R-:W-:-:S04]  /*3870*/  IMAD.WIDE R36, R22, 0x4, R32 ;  /* 0x0000000416247825 */ /* 0x000fc800078e0220 */
[----:B------:R-:W-:Y:S01]  /*3880*/  FMUL R59, R43, R39 ;  /* 0x000000272b3b7220 */ /* 0x000fe20000400000 */
[----:B------:R-:W-:Y:S01]  /*3890*/  FMUL R63, R45, R40 ;  /* 0x000000282d3f7220 */ /* 0x000fe20000400000 */
[----:B------:R-:W-:Y:S01]  /*38a0*/  FMUL R52, R42, R29 ;  /* 0x0000001d2a347220 */ /* 0x000fe20000400000 */
[----:B------:R-:W-:-:S04]  /*38b0*/  IMAD.WIDE R38, R23, 0x4, R32 ;  /* 0x0000000417267825 */ /* 0x000fc800078e0220 */
[----:B------:R-:W-:Y:S01]  /*38c0*/  FMUL R64, R42, R41 ;  /* 0x000000292a407220 */ /* 0x000fe20000400000 */
[C---:B------:R-:W-:Y:S01]  /*38d0*/  FMUL R29, R43.reuse, R30 ;  /* 0x0000001e2b1d7220 */ /* 0x040fe20000400000 */
[----:B------:R-:W-:Y:S01]  /*38e0*/  FMUL R61, R43, R61 ;  /* 0x0000003d2b3d7220 */ /* 0x000fe20000400000 */
[----:B------:R-:W-:-:S04]  /*38f0*/  IMAD.WIDE R32, R20, 0x4, R32 ;  /* 0x0000000414207825 */ /* 0x000fc800078e0220 */
[----:B------:R-:W-:Y:S01]  /*3900*/  FMUL R27, R45, R27 ;  /* 0x0000001b2d1b7220 */ /* 0x000fe20000400000 */
[----:B------:R1:W-:Y:S01]  /*3910*/  @!P5 STG.E.128 desc[UR6][R34.64], R16 ;  /* 0x000000102200d986 */ /* 0x0003e2000c101d06 */
[----:B0-----:R-:W-:-:S03]  /*3920*/  IMAD.WIDE R40, R21, 0x4, R46 ;  /* 0x0000000415287825 */ /* 0x001fc600078e022e */
[----:B----4-:R0:W-:Y:S01]  /*3930*/  @!P4 STG.E.128 desc[UR6][R36.64], R12 ;  /* 0x0000000c2400c986 */ /* 0x0101e2000c101d06 */
[----:B------:R-:W-:-:S03]  /*3940*/  IMAD.WIDE R42, R22, 0x4, R46 ;  /* 0x00000004162a7825 */ /* 0x000fc600078e022e */
[----:B------:R-:W-:Y:S01]  /*3950*/  @!P3 STG.E.128 desc[UR6][R38.64], R8 ;  /* 0x000000082600b986 */ /* 0x000fe2000c101d06 */
[----:B------:R-:W-:-:S03]  /*3960*/  IMAD.WIDE R44, R23, 0x4, R46 ;  /* 0x00000004172c7825 */ /* 0x000fc600078e022e */
[----:B--2---:R-:W-:Y:S01]  /*3970*/  @!P2 STG.E.128 desc[UR6][R32.64], R4 ;  /* 0x000000042000a986 */ /* 0x004fe2000c101d06 */
[----:B------:R-:W-:-:S03]  /*3980*/  IMAD.WIDE R48, R23, 0x4, R50 ;  /* 0x0000000417307825 */ /* 0x000fc600078e0232 */
[----:B------:R-:W-:Y:S01]  /*3990*/  @!P5 STG.E.128 desc[UR6][R40.64], R16 ;  /* 0x000000102800d986 */ /* 0x000fe2000c101d06 */
[----:B-1----:R-:W-:-:S03]  /*39a0*/  IMAD.WIDE R34, R20, 0x4, R46 ;  /* 0x0000000414227825 */ /* 0x002fc600078e022e */
[----:B------:R-:W-:Y:S01]  /*39b0*/  @!P4 STG.E.128 desc[UR6][R42.64], R12 ;  /* 0x0000000c2a00c986 */ /* 0x000fe2000c101d06 */
[----:B0-----:R-:W-:-:S03]  /*39c0*/  IMAD.WIDE R36, R21, 0x4, R50 ;  /* 0x0000000415247825 */ /* 0x001fc600078e0232 */
[----:B------:R-:W-:Y:S01]  /*39d0*/  @!P3 STG.E.128 desc[UR6][R44.64], R8 ;  /* 0x000000082c00b986 */ /* 0x000fe2000c101d06 */
[----:B------:R-:W-:-:S03]  /*39e0*/  IMAD.WIDE R46, R22, 0x4, R50 ;  /* 0x00000004162e7825 */ /* 0x000fc600078e0232 */
[----:B------:R-:W-:Y:S01]  /*39f0*/  @!P2 STG.E.128 desc[UR6][R34.64], R4 ;  /* 0x000000042200a986 */ /* 0x000fe2000c101d06 */
[----:B------:R-:W-:-:S03]  /*3a00*/  IMAD.WIDE R50, R20, 0x4, R50 ;  /* 0x0000000414327825 */ /* 0x000fc600078e0232 */
[----:B------:R-:W-:Y:S04]  /*3a10*/  @!P5 STG.E.128 desc[UR6][R36.64], R16 ;  /* 0x000000102400d986 */ /* 0x000fe8000c101d06 */
[----:B------:R-:W-:Y:S04]  /*3a20*/  @!P4 STG.E.128 desc[UR6][R46.64], R12 ;  /* 0x0000000c2e00c986 */ /* 0x000fe8000c101d06 */
[----:B------:R0:W-:Y:S04]  /*3a30*/  @!P3 STG.E.128 desc[UR6][R48.64], R8 ;  /* 0x000000083000b986 */ /* 0x0001e8000c101d06 */
[----:B------:R1:W-:Y:S01]  /*3a40*/  @!P2 STG.E.128 desc[UR6][R50.64], R4 ;  /* 0x000000043200a986 */ /* 0x0003e2000c101d06 */
[----:B------:R-:W-:Y:S08]  /*3a50*/  BAR.SYNC.DEFER_BLOCKING 0x0 ;  /* 0x0000000000007b1d */ /* 0x000ff00000010000 */
[----:B0-----:R-:W1:Y:S01]  /*3a60*/  LDC.64 R10, c[0x0][0x230] ;  /* 0x00008c00ff0a7b82 */ /* 0x001e620000000a00 */
[----:B------:R-:W-:Y:S04]  /*3a70*/  STS [R31], R58 ;  /* 0x0000003a1f007388 */ /* 0x000fe80000000800 */
[----:B------:R-:W-:Y:S04]  /*3a80*/  STS [R28+0x100], R27 ;  /* 0x0001001b1c007388 */ /* 0x000fe80000000800 */
        /* <DEDUP_REMOVED lines=13> */
[----:B------:R-:W-:Y:S01]  /*3b60*/  STS [R2+0x3c0], R61 ;  /* 0x0003c03d02007388 */ /* 0x000fe20000000800 */
[----:B------:R-:W-:Y:S06]  /*3b70*/  BAR.SYNC.DEFER_BLOCKING 0x0 ;  /* 0x0000000000007b1d */ /* 0x000fec0000010000 */
[----:B------:R-:W0:Y:S04]  /*3b80*/  LDS.128 R32, [R26] ;  /* 0x000000001a207984 */ /* 0x000e280000000c00 */
[----:B------:R-:W2:Y:S04]  /*3b90*/  LDS.128 R12, [R25+0x1000] ;  /* 0x00100000190c7984 */ /* 0x000ea80000000c00 */
[----:B------:R-:W3:Y:S01]  /*3ba0*/  LDS.128 R16, [R24+0x2000] ;  /* 0x0020000018107984 */ /* 0x000ee20000000c00 */
[----:B-1----:R-:W-:-:S04]  /*3bb0*/  IMAD.WIDE R4, R21, 0x4, R10 ;  /* 0x0000000415047825 */ /* 0x002fc800078e020a */
[----:B------:R-:W-:-:S04]  /*3bc0*/  IMAD.WIDE R6, R22, 0x4, R10 ;  /* 0x0000000416067825 */ /* 0x000fc800078e020a */
[----:B------:R-:W-:Y:S01]  /*3bd0*/  IMAD.WIDE R8, R23, 0x4, R10 ;  /* 0x0000000417087825 */ /* 0x000fe200078e020a */
[----:B0-----:R0:W-:Y:S04]  /*3be0*/  @!P5 STG.E.128 desc[UR6][R4.64], R32 ;  /* 0x000000200400d986 */ /* 0x0011e8000c101d06 */
[----:B--2---:R0:W-:Y:S04]  /*3bf0*/  @!P4 STG.E.128 desc[UR6][R6.64], R12 ;  /* 0x0000000c0600c986 */ /* 0x0041e8000c101d06 */
[----:B---3--:R0:W-:Y:S02]  /*3c00*/  @!P3 STG.E.128 desc[UR6][R8.64], R16 ;  /* 0x000000100800b986 */ /* 0x0081e4000c101d06 */
[----:B0-----:R-:W-:Y:S05]  /*3c10*/  @P2 EXIT ;  /* 0x000000000000294d */ /* 0x001fea0003800000 */
[----:B0-----:R-:W0:Y:S01]  /*3c20*/  LDS.128 R4, [R0+0x3000] ;  /* 0x0030000000047984 */ /* 0x001e220000000c00 */
[----:B------:R-:W-:-:S05]  /*3c30*/  IMAD.WIDE R20, R20, 0x4, R10 ;  /* 0x0000000414147825 */ /* 0x000fca00078e020a */
[----:B0-----:R-:W-:Y:S01]  /*3c40*/  STG.E.128 desc[UR6][R20.64], R4 ;  /* 0x0000000414007986 */ /* 0x001fe2000c101d06 */
[----:B------:R-:W-:Y:S05]  /*3c50*/  EXIT ;  /* 0x000000000000794d */ /* 0x000fea0003800000 */
.L_x_0:
[----:B------:R-:W-:-:S00]  /*3c60*/  BRA `(.L_x_0) ;  /* 0xfffffffc00fc7947 */ /* 0x000fc0000383ffff */
[----:B------:R-:W-:-:S00]  /*3c70*/  NOP ;  /* 0x0000000000007918 */ /* 0x000fc00000000000 */
        /* <DEDUP_REMOVED lines=8> */
.L_x_1:


//--------------------- .nv.shared.triton_poi_fused_avg_pool2d_convolution_53 --------------------------
	.section	.nv.shared.triton_poi_fused_avg_pool2d_convolution_53,"aw",@nobits
	.sectionflags	@""
	.align	16
	.zero		1024


//--------------------- .nv.constant0.triton_poi_fused_avg_pool2d_convolution_53 --------------------------
	.section	.nv.constant0.triton_poi_fused_avg_pool2d_convolution_53,"a",@progbits
	.sectionflags	@""
	.align	4
.nv.constant0.triton_poi_fused_avg_pool2d_convolution_53:
	.zero		576
